//
// Generated by NVIDIA NVVM Compiler
//
// Compiler Build ID: CL-36424714
// Cuda compilation tools, release 13.0, V13.0.88
// Based on NVVM 20.0.0
//

.version 9.0
.target sm_100
.address_size 64

	// .globl	_Z24grobner_reduction_kernelPiS_S_S_ii

.visible .entry _Z24grobner_reduction_kernelPiS_S_S_ii(
	.param .u64 .ptr .align 1 _Z24grobner_reduction_kernelPiS_S_S_ii_param_0,
	.param .u64 .ptr .align 1 _Z24grobner_reduction_kernelPiS_S_S_ii_param_1,
	.param .u64 .ptr .align 1 _Z24grobner_reduction_kernelPiS_S_S_ii_param_2,
	.param .u64 .ptr .align 1 _Z24grobner_reduction_kernelPiS_S_S_ii_param_3,
	.param .u32 _Z24grobner_reduction_kernelPiS_S_S_ii_param_4,
	.param .u32 _Z24grobner_reduction_kernelPiS_S_S_ii_param_5
)
{
	.reg .pred 	%p<87>;
	.reg .b32 	%r<319>;
	.reg .b64 	%rd<66>;

	ld.param.u64 	%rd15, [_Z24grobner_reduction_kernelPiS_S_S_ii_param_0];
	ld.param.u64 	%rd16, [_Z24grobner_reduction_kernelPiS_S_S_ii_param_1];
	ld.param.u64 	%rd17, [_Z24grobner_reduction_kernelPiS_S_S_ii_param_2];
	ld.param.u64 	%rd18, [_Z24grobner_reduction_kernelPiS_S_S_ii_param_3];
	ld.param.u32 	%r49, [_Z24grobner_reduction_kernelPiS_S_S_ii_param_4];
	ld.param.u32 	%r50, [_Z24grobner_reduction_kernelPiS_S_S_ii_param_5];
	cvta.to.global.u64 	%rd1, %rd18;
	cvta.to.global.u64 	%rd2, %rd16;
	cvta.to.global.u64 	%rd3, %rd17;
	cvta.to.global.u64 	%rd4, %rd15;
	mov.u32 	%r51, %ctaid.x;
	mov.u32 	%r52, %ntid.x;
	mov.u32 	%r53, %tid.x;
	mad.lo.s32 	%r1, %r51, %r52, %r53;
	setp.ge.s32 	%p1, %r1, %r50;
	@%p1 bra 	$L__BB0_96;
	mul.lo.s32 	%r2, %r49, %r1;
	setp.gt.s32 	%p2, %r49, 0;
	@%p2 bra 	$L__BB0_2;
	bra.uni 	$L__BB0_49;
$L__BB0_2:
	and.b32  	%r3, %r49, 15;
	and.b32  	%r4, %r49, 7;
	and.b32  	%r5, %r49, 2147483632;
	and.b32  	%r6, %r49, 3;
	neg.s32 	%r7, %r5;
	add.s64 	%rd5, %rd2, 32;
	add.s64 	%rd6, %rd4, 32;
	cvt.s64.s32 	%rd25, %r2;
$L__BB0_3:
	mov.u32 	%r302, %r49;
$L__BB0_4:
	setp.lt.s32 	%p36, %r302, 1;
	@%p36 bra 	$L__BB0_96;
	add.s32 	%r9, %r302, -1;
	cvt.u64.u32 	%rd26, %r302;
	add.s64 	%rd27, %rd26, %rd25;
	shl.b64 	%rd28, %rd27, 2;
	add.s64 	%rd29, %rd4, %rd28;
	ld.global.u32 	%r10, [%rd29+-4];
	setp.eq.s32 	%p37, %r10, 0;
	mov.u32 	%r302, %r9;
	@%p37 bra 	$L__BB0_4;
	setp.gt.s32 	%p38, %r10, -1;
	mov.b32 	%r303, 31;
	@%p38 bra 	$L__BB0_9;
$L__BB0_7:
	shl.b32 	%r174, %r9, 5;
	add.s32 	%r312, %r303, %r174;
	mul.wide.u32 	%rd30, %r312, 4;
	add.s64 	%rd65, %rd3, %rd30;
	ld.global.u32 	%r175, [%rd65];
	setp.eq.s32 	%p68, %r175, 1;
	@%p68 bra 	$L__BB0_38;
	bra.uni 	$L__BB0_83;
$L__BB0_8:
	.pragma "nounroll";
	mul.wide.s32 	%rd51, %r304, 4;
	add.s64 	%rd52, %rd6, %rd51;
	mul.wide.s32 	%rd53, %r305, 4;
	add.s64 	%rd54, %rd5, %rd53;
	ld.global.u32 	%r201, [%rd54+-32];
	ld.global.u32 	%r202, [%rd52+-32];
	xor.b32  	%r203, %r202, %r201;
	st.global.u32 	[%rd52+-32], %r203;
	ld.global.u32 	%r204, [%rd54+-28];
	ld.global.u32 	%r205, [%rd52+-28];
	xor.b32  	%r206, %r205, %r204;
	st.global.u32 	[%rd52+-28], %r206;
	ld.global.u32 	%r207, [%rd54+-24];
	ld.global.u32 	%r208, [%rd52+-24];
	xor.b32  	%r209, %r208, %r207;
	st.global.u32 	[%rd52+-24], %r209;
	ld.global.u32 	%r210, [%rd54+-20];
	ld.global.u32 	%r211, [%rd52+-20];
	xor.b32  	%r212, %r211, %r210;
	st.global.u32 	[%rd52+-20], %r212;
	ld.global.u32 	%r213, [%rd54+-16];
	ld.global.u32 	%r214, [%rd52+-16];
	xor.b32  	%r215, %r214, %r213;
	st.global.u32 	[%rd52+-16], %r215;
	ld.global.u32 	%r216, [%rd54+-12];
	ld.global.u32 	%r217, [%rd52+-12];
	xor.b32  	%r218, %r217, %r216;
	st.global.u32 	[%rd52+-12], %r218;
	ld.global.u32 	%r219, [%rd54+-8];
	ld.global.u32 	%r220, [%rd52+-8];
	xor.b32  	%r221, %r220, %r219;
	st.global.u32 	[%rd52+-8], %r221;
	ld.global.u32 	%r222, [%rd54+-4];
	ld.global.u32 	%r223, [%rd52+-4];
	xor.b32  	%r224, %r223, %r222;
	st.global.u32 	[%rd52+-4], %r224;
	ld.global.u32 	%r225, [%rd54];
	ld.global.u32 	%r226, [%rd52];
	xor.b32  	%r227, %r226, %r225;
	st.global.u32 	[%rd52], %r227;
	ld.global.u32 	%r228, [%rd54+4];
	ld.global.u32 	%r229, [%rd52+4];
	xor.b32  	%r230, %r229, %r228;
	st.global.u32 	[%rd52+4], %r230;
	ld.global.u32 	%r231, [%rd54+8];
	ld.global.u32 	%r232, [%rd52+8];
	xor.b32  	%r233, %r232, %r231;
	st.global.u32 	[%rd52+8], %r233;
	ld.global.u32 	%r234, [%rd54+12];
	ld.global.u32 	%r235, [%rd52+12];
	xor.b32  	%r236, %r235, %r234;
	st.global.u32 	[%rd52+12], %r236;
	ld.global.u32 	%r237, [%rd54+16];
	ld.global.u32 	%r238, [%rd52+16];
	xor.b32  	%r239, %r238, %r237;
	st.global.u32 	[%rd52+16], %r239;
	ld.global.u32 	%r240, [%rd54+20];
	ld.global.u32 	%r241, [%rd52+20];
	xor.b32  	%r242, %r241, %r240;
	st.global.u32 	[%rd52+20], %r242;
	ld.global.u32 	%r243, [%rd54+24];
	ld.global.u32 	%r244, [%rd52+24];
	xor.b32  	%r245, %r244, %r243;
	st.global.u32 	[%rd52+24], %r245;
	ld.global.u32 	%r246, [%rd54+28];
	ld.global.u32 	%r247, [%rd52+28];
	xor.b32  	%r248, %r247, %r246;
	st.global.u32 	[%rd52+28], %r248;
	add.s32 	%r306, %r306, 16;
	add.s32 	%r305, %r305, 16;
	add.s32 	%r304, %r304, 16;
	setp.eq.s32 	%p79, %r306, 0;
	mov.u32 	%r308, %r5;
	@%p79 bra 	$L__BB0_39;
	bra.uni 	$L__BB0_8;
$L__BB0_9:
	and.b32  	%r117, %r10, 1073741824;
	setp.ne.s32 	%p39, %r117, 0;
	mov.b32 	%r303, 30;
	@%p39 bra 	$L__BB0_7;
	and.b32  	%r119, %r10, 536870912;
	setp.ne.s32 	%p40, %r119, 0;
	mov.b32 	%r303, 29;
	@%p40 bra 	$L__BB0_7;
	and.b32  	%r121, %r10, 268435456;
	setp.ne.s32 	%p41, %r121, 0;
	mov.b32 	%r303, 28;
	@%p41 bra 	$L__BB0_7;
	and.b32  	%r123, %r10, 134217728;
	setp.ne.s32 	%p42, %r123, 0;
	mov.b32 	%r303, 27;
	@%p42 bra 	$L__BB0_7;
	and.b32  	%r125, %r10, 67108864;
	setp.ne.s32 	%p43, %r125, 0;
	mov.b32 	%r303, 26;
	@%p43 bra 	$L__BB0_7;
	and.b32  	%r127, %r10, 33554432;
	setp.ne.s32 	%p44, %r127, 0;
	mov.b32 	%r303, 25;
	@%p44 bra 	$L__BB0_7;
	and.b32  	%r129, %r10, 16777216;
	setp.ne.s32 	%p45, %r129, 0;
	mov.b32 	%r303, 24;
	@%p45 bra 	$L__BB0_7;
	and.b32  	%r131, %r10, 8388608;
	setp.ne.s32 	%p46, %r131, 0;
	mov.b32 	%r303, 23;
	@%p46 bra 	$L__BB0_7;
	and.b32  	%r133, %r10, 4194304;
	setp.ne.s32 	%p47, %r133, 0;
	mov.b32 	%r303, 22;
	@%p47 bra 	$L__BB0_7;
	and.b32  	%r135, %r10, 2097152;
	setp.ne.s32 	%p48, %r135, 0;
	mov.b32 	%r303, 21;
	@%p48 bra 	$L__BB0_7;
	and.b32  	%r137, %r10, 1048576;
	setp.ne.s32 	%p49, %r137, 0;
	mov.b32 	%r303, 20;
	@%p49 bra 	$L__BB0_7;
	and.b32  	%r139, %r10, 524288;
	setp.ne.s32 	%p50, %r139, 0;
	mov.b32 	%r303, 19;
	@%p50 bra 	$L__BB0_7;
	and.b32  	%r141, %r10, 262144;
	setp.ne.s32 	%p51, %r141, 0;
	mov.b32 	%r303, 18;
	@%p51 bra 	$L__BB0_7;
	and.b32  	%r143, %r10, 131072;
	setp.ne.s32 	%p52, %r143, 0;
	mov.b32 	%r303, 17;
	@%p52 bra 	$L__BB0_7;
	and.b32  	%r145, %r10, 65536;
	setp.ne.s32 	%p53, %r145, 0;
	mov.b32 	%r303, 16;
	@%p53 bra 	$L__BB0_7;
	and.b32  	%r147, %r10, 32768;
	setp.ne.s32 	%p54, %r147, 0;
	mov.b32 	%r303, 15;
	@%p54 bra 	$L__BB0_7;
	and.b32  	%r149, %r10, 16384;
	setp.ne.s32 	%p55, %r149, 0;
	mov.b32 	%r303, 14;
	@%p55 bra 	$L__BB0_7;
	and.b32  	%r151, %r10, 8192;
	setp.ne.s32 	%p56, %r151, 0;
	mov.b32 	%r303, 13;
	@%p56 bra 	$L__BB0_7;
	and.b32  	%r153, %r10, 4096;
	setp.ne.s32 	%p57, %r153, 0;
	mov.b32 	%r303, 12;
	@%p57 bra 	$L__BB0_7;
	and.b32  	%r155, %r10, 2048;
	setp.ne.s32 	%p58, %r155, 0;
	mov.b32 	%r303, 11;
	@%p58 bra 	$L__BB0_7;
	and.b32  	%r157, %r10, 1024;
	setp.ne.s32 	%p59, %r157, 0;
	mov.b32 	%r303, 10;
	@%p59 bra 	$L__BB0_7;
	and.b32  	%r159, %r10, 512;
	setp.ne.s32 	%p60, %r159, 0;
	mov.b32 	%r303, 9;
	@%p60 bra 	$L__BB0_7;
	and.b32  	%r161, %r10, 256;
	setp.ne.s32 	%p61, %r161, 0;
	mov.b32 	%r303, 8;
	@%p61 bra 	$L__BB0_7;
	and.b32  	%r163, %r10, 128;
	setp.ne.s32 	%p62, %r163, 0;
	mov.b32 	%r303, 7;
	@%p62 bra 	$L__BB0_7;
	and.b32  	%r165, %r10, 64;
	setp.ne.s32 	%p63, %r165, 0;
	mov.b32 	%r303, 6;
	@%p63 bra 	$L__BB0_7;
	and.b32  	%r167, %r10, 32;
	setp.ne.s32 	%p64, %r167, 0;
	mov.b32 	%r303, 5;
	@%p64 bra 	$L__BB0_7;
	and.b32  	%r169, %r10, 16;
	setp.ne.s32 	%p65, %r169, 0;
	mov.b32 	%r303, 4;
	@%p65 bra 	$L__BB0_7;
	and.b32  	%r171, %r10, 8;
	setp.ne.s32 	%p66, %r171, 0;
	mov.b32 	%r303, 3;
	@%p66 bra 	$L__BB0_7;
	and.b32  	%r172, %r10, 4;
	setp.eq.s32 	%p67, %r172, 0;
	shr.u32 	%r173, %r10, 1;
	selp.b32 	%r303, %r173, 2, %p67;
	bra.uni 	$L__BB0_7;
$L__BB0_38:
	setp.lt.u32 	%p78, %r49, 16;
	mul.lo.s32 	%r20, %r312, %r49;
	mov.b32 	%r308, 0;
	mov.u32 	%r304, %r2;
	mov.u32 	%r305, %r20;
	mov.u32 	%r306, %r7;
	@%p78 bra 	$L__BB0_39;
	bra.uni 	$L__BB0_8;
$L__BB0_39:
	setp.eq.s32 	%p80, %r3, 0;
	@%p80 bra 	$L__BB0_3;
	add.s32 	%r249, %r3, -1;
	setp.lt.u32 	%p81, %r249, 7;
	@%p81 bra 	$L__BB0_42;
	add.s32 	%r250, %r308, %r20;
	mul.wide.s32 	%rd55, %r250, 4;
	add.s64 	%rd56, %rd2, %rd55;
	ld.global.u32 	%r251, [%rd56];
	add.s32 	%r252, %r308, %r2;
	mul.wide.s32 	%rd57, %r252, 4;
	add.s64 	%rd58, %rd4, %rd57;
	ld.global.u32 	%r253, [%rd58];
	xor.b32  	%r254, %r253, %r251;
	st.global.u32 	[%rd58], %r254;
	ld.global.u32 	%r255, [%rd56+4];
	ld.global.u32 	%r256, [%rd58+4];
	xor.b32  	%r257, %r256, %r255;
	st.global.u32 	[%rd58+4], %r257;
	ld.global.u32 	%r258, [%rd56+8];
	ld.global.u32 	%r259, [%rd58+8];
	xor.b32  	%r260, %r259, %r258;
	st.global.u32 	[%rd58+8], %r260;
	ld.global.u32 	%r261, [%rd56+12];
	ld.global.u32 	%r262, [%rd58+12];
	xor.b32  	%r263, %r262, %r261;
	st.global.u32 	[%rd58+12], %r263;
	ld.global.u32 	%r264, [%rd56+16];
	ld.global.u32 	%r265, [%rd58+16];
	xor.b32  	%r266, %r265, %r264;
	st.global.u32 	[%rd58+16], %r266;
	ld.global.u32 	%r267, [%rd56+20];
	ld.global.u32 	%r268, [%rd58+20];
	xor.b32  	%r269, %r268, %r267;
	st.global.u32 	[%rd58+20], %r269;
	ld.global.u32 	%r270, [%rd56+24];
	ld.global.u32 	%r271, [%rd58+24];
	xor.b32  	%r272, %r271, %r270;
	st.global.u32 	[%rd58+24], %r272;
	ld.global.u32 	%r273, [%rd56+28];
	ld.global.u32 	%r274, [%rd58+28];
	xor.b32  	%r275, %r274, %r273;
	st.global.u32 	[%rd58+28], %r275;
	add.s32 	%r308, %r308, 8;
$L__BB0_42:
	setp.eq.s32 	%p82, %r4, 0;
	@%p82 bra 	$L__BB0_3;
	add.s32 	%r276, %r4, -1;
	setp.lt.u32 	%p83, %r276, 3;
	@%p83 bra 	$L__BB0_45;
	add.s32 	%r277, %r308, %r20;
	mul.wide.s32 	%rd59, %r277, 4;
	add.s64 	%rd60, %rd2, %rd59;
	ld.global.u32 	%r278, [%rd60];
	add.s32 	%r279, %r308, %r2;
	mul.wide.s32 	%rd61, %r279, 4;
	add.s64 	%rd62, %rd4, %rd61;
	ld.global.u32 	%r280, [%rd62];
	xor.b32  	%r281, %r280, %r278;
	st.global.u32 	[%rd62], %r281;
	ld.global.u32 	%r282, [%rd60+4];
	ld.global.u32 	%r283, [%rd62+4];
	xor.b32  	%r284, %r283, %r282;
	st.global.u32 	[%rd62+4], %r284;
	ld.global.u32 	%r285, [%rd60+8];
	ld.global.u32 	%r286, [%rd62+8];
	xor.b32  	%r287, %r286, %r285;
	st.global.u32 	[%rd62+8], %r287;
	ld.global.u32 	%r288, [%rd60+12];
	ld.global.u32 	%r289, [%rd62+12];
	xor.b32  	%r290, %r289, %r288;
	st.global.u32 	[%rd62+12], %r290;
	add.s32 	%r308, %r308, 4;
$L__BB0_45:
	setp.eq.s32 	%p84, %r6, 0;
	@%p84 bra 	$L__BB0_3;
	setp.eq.s32 	%p85, %r6, 1;
	add.s32 	%r291, %r308, %r20;
	mul.wide.s32 	%rd63, %r291, 4;
	add.s64 	%rd8, %rd2, %rd63;
	ld.global.u32 	%r292, [%rd8];
	add.s32 	%r293, %r308, %r2;
	mul.wide.s32 	%rd64, %r293, 4;
	add.s64 	%rd9, %rd4, %rd64;
	ld.global.u32 	%r294, [%rd9];
	xor.b32  	%r295, %r294, %r292;
	st.global.u32 	[%rd9], %r295;
	@%p85 bra 	$L__BB0_3;
	setp.eq.s32 	%p86, %r6, 2;
	ld.global.u32 	%r296, [%rd8+4];
	ld.global.u32 	%r297, [%rd9+4];
	xor.b32  	%r298, %r297, %r296;
	st.global.u32 	[%rd9+4], %r298;
	@%p86 bra 	$L__BB0_3;
	ld.global.u32 	%r299, [%rd8+8];
	ld.global.u32 	%r300, [%rd9+8];
	xor.b32  	%r301, %r300, %r299;
	st.global.u32 	[%rd9+8], %r301;
	bra.uni 	$L__BB0_3;
$L__BB0_49:
	mov.u32 	%r310, %r49;
$L__BB0_50:
	setp.lt.s32 	%p3, %r310, 1;
	@%p3 bra 	$L__BB0_96;
	add.s32 	%r27, %r310, -1;
	cvt.s64.s32 	%rd19, %r2;
	cvt.u64.u32 	%rd20, %r310;
	add.s64 	%rd21, %rd20, %rd19;
	shl.b64 	%rd22, %rd21, 2;
	add.s64 	%rd23, %rd4, %rd22;
	ld.global.u32 	%r28, [%rd23+-4];
	setp.eq.s32 	%p4, %r28, 0;
	mov.u32 	%r310, %r27;
	@%p4 bra 	$L__BB0_50;
	setp.lt.s32 	%p5, %r28, 0;
	mov.b32 	%r311, 31;
	@%p5 bra 	$L__BB0_82;
	and.b32  	%r56, %r28, 1073741824;
	setp.ne.s32 	%p6, %r56, 0;
	mov.b32 	%r311, 30;
	@%p6 bra 	$L__BB0_82;
	and.b32  	%r58, %r28, 536870912;
	setp.ne.s32 	%p7, %r58, 0;
	mov.b32 	%r311, 29;
	@%p7 bra 	$L__BB0_82;
	and.b32  	%r60, %r28, 268435456;
	setp.ne.s32 	%p8, %r60, 0;
	mov.b32 	%r311, 28;
	@%p8 bra 	$L__BB0_82;
	and.b32  	%r62, %r28, 134217728;
	setp.ne.s32 	%p9, %r62, 0;
	mov.b32 	%r311, 27;
	@%p9 bra 	$L__BB0_82;
	and.b32  	%r64, %r28, 67108864;
	setp.ne.s32 	%p10, %r64, 0;
	mov.b32 	%r311, 26;
	@%p10 bra 	$L__BB0_82;
	and.b32  	%r66, %r28, 33554432;
	setp.ne.s32 	%p11, %r66, 0;
	mov.b32 	%r311, 25;
	@%p11 bra 	$L__BB0_82;
	and.b32  	%r68, %r28, 16777216;
	setp.ne.s32 	%p12, %r68, 0;
	mov.b32 	%r311, 24;
	@%p12 bra 	$L__BB0_82;
	and.b32  	%r70, %r28, 8388608;
	setp.ne.s32 	%p13, %r70, 0;
	mov.b32 	%r311, 23;
	@%p13 bra 	$L__BB0_82;
	and.b32  	%r72, %r28, 4194304;
	setp.ne.s32 	%p14, %r72, 0;
	mov.b32 	%r311, 22;
	@%p14 bra 	$L__BB0_82;
	and.b32  	%r74, %r28, 2097152;
	setp.ne.s32 	%p15, %r74, 0;
	mov.b32 	%r311, 21;
	@%p15 bra 	$L__BB0_82;
	and.b32  	%r76, %r28, 1048576;
	setp.ne.s32 	%p16, %r76, 0;
	mov.b32 	%r311, 20;
	@%p16 bra 	$L__BB0_82;
	and.b32  	%r78, %r28, 524288;
	setp.ne.s32 	%p17, %r78, 0;
	mov.b32 	%r311, 19;
	@%p17 bra 	$L__BB0_82;
	and.b32  	%r80, %r28, 262144;
	setp.ne.s32 	%p18, %r80, 0;
	mov.b32 	%r311, 18;
	@%p18 bra 	$L__BB0_82;
	and.b32  	%r82, %r28, 131072;
	setp.ne.s32 	%p19, %r82, 0;
	mov.b32 	%r311, 17;
	@%p19 bra 	$L__BB0_82;
	and.b32  	%r84, %r28, 65536;
	setp.ne.s32 	%p20, %r84, 0;
	mov.b32 	%r311, 16;
	@%p20 bra 	$L__BB0_82;
	and.b32  	%r86, %r28, 32768;
	setp.ne.s32 	%p21, %r86, 0;
	mov.b32 	%r311, 15;
	@%p21 bra 	$L__BB0_82;
	and.b32  	%r88, %r28, 16384;
	setp.ne.s32 	%p22, %r88, 0;
	mov.b32 	%r311, 14;
	@%p22 bra 	$L__BB0_82;
	and.b32  	%r90, %r28, 8192;
	setp.ne.s32 	%p23, %r90, 0;
	mov.b32 	%r311, 13;
	@%p23 bra 	$L__BB0_82;
	and.b32  	%r92, %r28, 4096;
	setp.ne.s32 	%p24, %r92, 0;
	mov.b32 	%r311, 12;
	@%p24 bra 	$L__BB0_82;
	and.b32  	%r94, %r28, 2048;
	setp.ne.s32 	%p25, %r94, 0;
	mov.b32 	%r311, 11;
	@%p25 bra 	$L__BB0_82;
	and.b32  	%r96, %r28, 1024;
	setp.ne.s32 	%p26, %r96, 0;
	mov.b32 	%r311, 10;
	@%p26 bra 	$L__BB0_82;
	and.b32  	%r98, %r28, 512;
	setp.ne.s32 	%p27, %r98, 0;
	mov.b32 	%r311, 9;
	@%p27 bra 	$L__BB0_82;
	and.b32  	%r100, %r28, 256;
	setp.ne.s32 	%p28, %r100, 0;
	mov.b32 	%r311, 8;
	@%p28 bra 	$L__BB0_82;
	and.b32  	%r102, %r28, 128;
	setp.ne.s32 	%p29, %r102, 0;
	mov.b32 	%r311, 7;
	@%p29 bra 	$L__BB0_82;
	and.b32  	%r104, %r28, 64;
	setp.ne.s32 	%p30, %r104, 0;
	mov.b32 	%r311, 6;
	@%p30 bra 	$L__BB0_82;
	and.b32  	%r106, %r28, 32;
	setp.ne.s32 	%p31, %r106, 0;
	mov.b32 	%r311, 5;
	@%p31 bra 	$L__BB0_82;
	and.b32  	%r108, %r28, 16;
	setp.ne.s32 	%p32, %r108, 0;
	mov.b32 	%r311, 4;
	@%p32 bra 	$L__BB0_82;
	and.b32  	%r110, %r28, 8;
	setp.ne.s32 	%p33, %r110, 0;
	mov.b32 	%r311, 3;
	@%p33 bra 	$L__BB0_82;
	and.b32  	%r111, %r28, 4;
	setp.eq.s32 	%p34, %r111, 0;
	shr.u32 	%r112, %r28, 1;
	selp.b32 	%r311, %r112, 2, %p34;
$L__BB0_82:
	shl.b32 	%r113, %r27, 5;
	add.s32 	%r312, %r311, %r113;
	mul.wide.u32 	%rd24, %r312, 4;
	add.s64 	%rd65, %rd3, %rd24;
	ld.global.u32 	%r114, [%rd65];
	setp.eq.s32 	%p35, %r114, 1;
	@%p35 bra 	$L__BB0_49;
$L__BB0_83:
	setp.lt.s32 	%p69, %r49, 1;
	@%p69 bra 	$L__BB0_95;
	mul.lo.s32 	%r33, %r312, %r49;
	and.b32  	%r34, %r49, 7;
	setp.lt.u32 	%p70, %r49, 8;
	mov.b32 	%r317, 0;
	@%p70 bra 	$L__BB0_87;
	and.b32  	%r317, %r49, 2147483640;
	neg.s32 	%r315, %r317;
	add.s64 	%rd12, %rd4, 16;
	add.s64 	%rd13, %rd1, 16;
	add.s64 	%rd14, %rd2, 16;
	mov.u32 	%r313, %r33;
	mov.u32 	%r314, %r2;
$L__BB0_86:
	.pragma "nounroll";
	mul.wide.s32 	%rd31, %r314, 4;
	add.s64 	%rd32, %rd12, %rd31;
	add.s64 	%rd33, %rd13, %rd31;
	mul.wide.s32 	%rd34, %r313, 4;
	add.s64 	%rd35, %rd14, %rd34;
	ld.global.u32 	%r177, [%rd32+-16];
	st.global.u32 	[%rd35+-16], %r177;
	st.global.u32 	[%rd33+-16], %r177;
	ld.global.u32 	%r178, [%rd32+-12];
	st.global.u32 	[%rd35+-12], %r178;
	st.global.u32 	[%rd33+-12], %r178;
	ld.global.u32 	%r179, [%rd32+-8];
	st.global.u32 	[%rd35+-8], %r179;
	st.global.u32 	[%rd33+-8], %r179;
	ld.global.u32 	%r180, [%rd32+-4];
	st.global.u32 	[%rd35+-4], %r180;
	st.global.u32 	[%rd33+-4], %r180;
	ld.global.u32 	%r181, [%rd32];
	st.global.u32 	[%rd35], %r181;
	st.global.u32 	[%rd33], %r181;
	ld.global.u32 	%r182, [%rd32+4];
	st.global.u32 	[%rd35+4], %r182;
	st.global.u32 	[%rd33+4], %r182;
	ld.global.u32 	%r183, [%rd32+8];
	st.global.u32 	[%rd35+8], %r183;
	st.global.u32 	[%rd33+8], %r183;
	ld.global.u32 	%r184, [%rd32+12];
	st.global.u32 	[%rd35+12], %r184;
	st.global.u32 	[%rd33+12], %r184;
	add.s32 	%r315, %r315, 8;
	add.s32 	%r314, %r314, 8;
	add.s32 	%r313, %r313, 8;
	setp.ne.s32 	%p71, %r315, 0;
	@%p71 bra 	$L__BB0_86;
$L__BB0_87:
	setp.eq.s32 	%p72, %r34, 0;
	@%p72 bra 	$L__BB0_95;
	and.b32  	%r44, %r49, 3;
	setp.lt.u32 	%p73, %r34, 4;
	@%p73 bra 	$L__BB0_90;
	add.s32 	%r185, %r317, %r2;
	mul.wide.s32 	%rd36, %r185, 4;
	add.s64 	%rd37, %rd4, %rd36;
	ld.global.u32 	%r186, [%rd37];
	add.s32 	%r187, %r317, %r33;
	mul.wide.s32 	%rd38, %r187, 4;
	add.s64 	%rd39, %rd2, %rd38;
	st.global.u32 	[%rd39], %r186;
	add.s64 	%rd40, %rd1, %rd36;
	st.global.u32 	[%rd40], %r186;
	ld.global.u32 	%r188, [%rd37+4];
	st.global.u32 	[%rd39+4], %r188;
	st.global.u32 	[%rd40+4], %r188;
	ld.global.u32 	%r189, [%rd37+8];
	st.global.u32 	[%rd39+8], %r189;
	st.global.u32 	[%rd40+8], %r189;
	ld.global.u32 	%r190, [%rd37+12];
	st.global.u32 	[%rd39+12], %r190;
	st.global.u32 	[%rd40+12], %r190;
	add.s32 	%r317, %r317, 4;
$L__BB0_90:
	setp.eq.s32 	%p74, %r44, 0;
	@%p74 bra 	$L__BB0_95;
	setp.eq.s32 	%p75, %r44, 1;
	@%p75 bra 	$L__BB0_93;
	add.s32 	%r191, %r317, %r2;
	mul.wide.s32 	%rd41, %r191, 4;
	add.s64 	%rd42, %rd4, %rd41;
	ld.global.u32 	%r192, [%rd42];
	add.s32 	%r193, %r317, %r33;
	mul.wide.s32 	%rd43, %r193, 4;
	add.s64 	%rd44, %rd2, %rd43;
	st.global.u32 	[%rd44], %r192;
	add.s64 	%rd45, %rd1, %rd41;
	st.global.u32 	[%rd45], %r192;
	ld.global.u32 	%r194, [%rd42+4];
	st.global.u32 	[%rd44+4], %r194;
	st.global.u32 	[%rd45+4], %r194;
	add.s32 	%r317, %r317, 2;
$L__BB0_93:
	and.b32  	%r195, %r49, 1;
	setp.eq.b32 	%p76, %r195, 1;
	not.pred 	%p77, %p76;
	@%p77 bra 	$L__BB0_95;
	add.s32 	%r196, %r317, %r2;
	mul.wide.s32 	%rd46, %r196, 4;
	add.s64 	%rd47, %rd4, %rd46;
	ld.global.u32 	%r197, [%rd47];
	add.s32 	%r198, %r317, %r33;
	mul.wide.s32 	%rd48, %r198, 4;
	add.s64 	%rd49, %rd2, %rd48;
	st.global.u32 	[%rd49], %r197;
	add.s64 	%rd50, %rd1, %rd46;
	st.global.u32 	[%rd50], %r197;
$L__BB0_95:
	mov.b32 	%r199, 1;
	st.global.u32 	[%rd65], %r199;
$L__BB0_96:
	ret;

}


// ===== COMPILED SASS (sm_100) =====

	.target	sm_100

	.elftype	@"ET_EXEC"


//--------------------- .note.nv.tkinfo           --------------------------
	.section	.note.nv.tkinfo,"",@"SHT_NOTE"
	.sectionflags	@"SHF_NOTE_NV_TKINFO"
	.tkinfo
        /*0018*/ 	.word	0x00000002
        /*0030*/ 	.string	""
        /*0030*/ 	.string	"ptxas"
        /*0030*/ 	.string	"Cuda compilation tools, release 13.0, V13.0.88"
        /*0030*/ 	.string	"Build cuda_13.0.r13.0/compiler.36424714_0"
        /*0030*/ 	.string	"-arch sm_100 -m 64 "



//--------------------- .note.nv.cuinfo           --------------------------
	.section	.note.nv.cuinfo,"",@"SHT_NOTE"
	.sectionflags	@"SHF_NOTE_NV_CUINFO"
        /*0018*/ 	.short	0x0002
        /*001a*/ 	.short	0x0064
        /*001c*/ 	.short	0x0082
	.zero		2


//--------------------- .nv.info                  --------------------------
	.section	.nv.info,"",@"SHT_CUDA_INFO"
	.align	4


	//----- nvinfo : EIATTR_REGCOUNT
	.align		4
        /*0000*/ 	.byte	0x04, 0x2f
        /*0002*/ 	.short	(.L_1 - .L_0)
	.align		4
.L_0:
        /*0004*/ 	.word	index@(_Z24grobner_reduction_kernelPiS_S_S_ii)
        /*0008*/ 	.word	0x0000001e


	//----- nvinfo : EIATTR_FRAME_SIZE
	.align		4
.L_1:
        /*000c*/ 	.byte	0x04, 0x11
        /*000e*/ 	.short	(.L_3 - .L_2)
	.align		4
.L_2:
        /*0010*/ 	.word	index@(_Z24grobner_reduction_kernelPiS_S_S_ii)
        /*0014*/ 	.word	0x00000000


	//----- nvinfo : EIATTR_MIN_STACK_SIZE
	.align		4
.L_3:
        /*0018*/ 	.byte	0x04, 0x12
        /*001a*/ 	.short	(.L_5 - .L_4)
	.align		4
.L_4:
        /*001c*/ 	.word	index@(_Z24grobner_reduction_kernelPiS_S_S_ii)
        /*0020*/ 	.word	0x00000000
.L_5:


//--------------------- .nv.compat                --------------------------
	.section	.nv.compat,"",@"SHT_CUDA_COMPAT_INFO"
	.align	4
        /*0000*/ 	.byte	0x02, 0x09, 0x00, 0x00, 0x02, 0x02, 0x01, 0x00, 0x02, 0x05, 0x05, 0x00, 0x03, 0x07, 0x01, 0x01
        /*0010*/ 	.byte	0x02, 0x03, 0x00, 0x00, 0x02, 0x06, 0x01, 0x00, 0x04, 0x0b, 0x08, 0x00, 0x09, 0x00, 0x00, 0x00
        /*0020*/ 	.byte	0x00, 0x00, 0x00, 0x00


//--------------------- .nv.info._Z24grobner_reduction_kernelPiS_S_S_ii --------------------------
	.section	.nv.info._Z24grobner_reduction_kernelPiS_S_S_ii,"",@"SHT_CUDA_INFO"
	.sectionflags	@""
	.align	4


	//----- nvinfo : EIATTR_CUDA_API_VERSION
	.align		4
        /*0000*/ 	.byte	0x04, 0x37
        /*0002*/ 	.short	(.L_7 - .L_6)
.L_6:
        /*0004*/ 	.word	0x00000082


	//----- nvinfo : EIATTR_KPARAM_INFO
	.align		4
.L_7:
        /*0008*/ 	.byte	0x04, 0x17
        /*000a*/ 	.short	(.L_9 - .L_8)
.L_8:
        /*000c*/ 	.word	0x00000000
        /*0010*/ 	.short	0x0005
        /*0012*/ 	.short	0x0024
        /*0014*/ 	.byte	0x00, 0xf0, 0x11, 0x00


	//----- nvinfo : EIATTR_KPARAM_INFO
	.align		4
.L_9:
        /*0018*/ 	.byte	0x04, 0x17
        /*001a*/ 	.short	(.L_11 - .L_10)
.L_10:
        /*001c*/ 	.word	0x00000000
        /*0020*/ 	.short	0x0004
        /*0022*/ 	.short	0x0020
        /*0024*/ 	.byte	0x00, 0xf0, 0x11, 0x00


	//----- nvinfo : EIATTR_KPARAM_INFO
	.align		4
.L_11:
        /*0028*/ 	.byte	0x04, 0x17
        /*002a*/ 	.short	(.L_13 - .L_12)
.L_12:
        /*002c*/ 	.word	0x00000000
        /*0030*/ 	.short	0x0003
        /*0032*/ 	.short	0x0018
        /*0034*/ 	.byte	0x00, 0xf5, 0x21, 0x00


	//----- nvinfo : EIATTR_KPARAM_INFO
	.align		4
.L_13:
        /*0038*/ 	.byte	0x04, 0x17
        /*003a*/ 	.short	(.L_15 - .L_14)
.L_14:
        /*003c*/ 	.word	0x00000000
        /*0040*/ 	.short	0x0002
        /*0042*/ 	.short	0x0010
        /*0044*/ 	.byte	0x00, 0xf5, 0x21, 0x00


	//----- nvinfo : EIATTR_KPARAM_INFO
	.align		4
.L_15:
        /*0048*/ 	.byte	0x04, 0x17
        /*004a*/ 	.short	(.L_17 - .L_16)
.L_16:
        /*004c*/ 	.word	0x00000000
        /*0050*/ 	.short	0x0001
        /*0052*/ 	.short	0x0008
        /*0054*/ 	.byte	0x00, 0xf5, 0x21, 0x00


	//----- nvinfo : EIATTR_KPARAM_INFO
	.align		4
.L_17:
        /*0058*/ 	.byte	0x04, 0x17
        /*005a*/ 	.short	(.L_19 - .L_18)
.L_18:
        /*005c*/ 	.word	0x00000000
        /*0060*/ 	.short	0x0000
        /*0062*/ 	.short	0x0000
        /*0064*/ 	.byte	0x00, 0xf5, 0x21, 0x00


	//----- nvinfo : EIATTR_SPARSE_MMA_MASK
	.align		4
.L_19:
        /*0068*/ 	.byte	0x03, 0x50
        /*006a*/ 	.short	0x0000


	//----- nvinfo : EIATTR_MAXREG_COUNT
	.align		4
        /*006c*/ 	.byte	0x03, 0x1b
        /*006e*/ 	.short	0x00ff


	//----- nvinfo : EIATTR_MERCURY_ISA_VERSION
	.align		4
        /*0070*/ 	.byte	0x03, 0x5f
        /*0072*/ 	.short	0x0101


	//----- nvinfo : EIATTR_VRC_CTA_INIT_COUNT
	.align		4
        /*0074*/ 	.byte	0x02, 0x4a
	.zero		1
	.zero		1


	//----- nvinfo : EIATTR_EXIT_INSTR_OFFSETS
	.align		4
        /*0078*/ 	.byte	0x04, 0x1c
        /*007a*/ 	.short	(.L_21 - .L_20)


	//   ....[0]....
.L_20:
        /*007c*/ 	.word	0x00000070


	//   ....[1]....
        /*0080*/ 	.word	0x000001a0


	//   ....[2]....
        /*0084*/ 	.word	0x00000940


	//   ....[3]....
        /*0088*/ 	.word	0x000022e0


	//----- nvinfo : EIATTR_CRS_STACK_SIZE
	.align		4
.L_21:
        /*008c*/ 	.byte	0x04, 0x1e
        /*008e*/ 	.short	(.L_23 - .L_22)
.L_22:
        /*0090*/ 	.word	0x00000000


	//----- nvinfo : EIATTR_CBANK_PARAM_SIZE
	.align		4
.L_23:
        /*0094*/ 	.byte	0x03, 0x19
        /*0096*/ 	.short	0x0028


	//----- nvinfo : EIATTR_PARAM_CBANK
	.align		4
        /*0098*/ 	.byte	0x04, 0x0a
        /*009a*/ 	.short	(.L_25 - .L_24)
	.align		4
.L_24:
        /*009c*/ 	.word	index@(.nv.constant0._Z24grobner_reduction_kernelPiS_S_S_ii)
        /*00a0*/ 	.short	0x0380
        /*00a2*/ 	.short	0x0028


	//----- nvinfo : EIATTR_SW_WAR
	.align		4
.L_25:
        /*00a4*/ 	.byte	0x04, 0x36
        /*00a6*/ 	.short	(.L_27 - .L_26)
.L_26:
        /*00a8*/ 	.word	0x00000008
.L_27:


//--------------------- .nv.callgraph             --------------------------
	.section	.nv.callgraph,"",@"SHT_CUDA_CALLGRAPH"
	.align	4
	.sectionentsize	8
	.align		4
        /*0000*/ 	.word	0x00000000
	.align		4
        /*0004*/ 	.word	0xffffffff
	.align		4
        /*0008*/ 	.word	0x00000000
	.align		4
        /*000c*/ 	.word	0xfffffffe
	.align		4
        /*0010*/ 	.word	0x00000000
	.align		4
        /*0014*/ 	.word	0xfffffffd
	.align		4
        /*0018*/ 	.word	0x00000000
	.align		4
        /*001c*/ 	.word	0xfffffffc


//--------------------- .text._Z24grobner_reduction_kernelPiS_S_S_ii --------------------------
	.section	.text._Z24grobner_reduction_kernelPiS_S_S_ii,"ax",@progbits
	.align	128
        .global         _Z24grobner_reduction_kernelPiS_S_S_ii
        .type           _Z24grobner_reduction_kernelPiS_S_S_ii,@function
        .size           _Z24grobner_reduction_kernelPiS_S_S_ii,(.L_x_23 - _Z24grobner_reduction_kernelPiS_S_S_ii)
        .other          _Z24grobner_reduction_kernelPiS_S_S_ii,@"STO_CUDA_ENTRY STV_DEFAULT"
_Z24grobner_reduction_kernelPiS_S_S_ii:
.text._Z24grobner_reduction_kernelPiS_S_S_ii:
[----:B------:R-:W-:Y:S01]  /*0000*/  LDC R1, c[0x0][0x37c] ;  /* 0x0000df00ff017b82 */ /* 0x000fe20000000800 */
[----:B------:R-:W0:Y:S07]  /*0010*/  S2R R3, SR_TID.X ;  /* 0x0000000000037919 */ /* 0x000e2e0000002100 */
[----:B------:R-:W0:Y:S01]  /*0020*/  S2UR UR4, SR_CTAID.X ;  /* 0x00000000000479c3 */ /* 0x000e220000002500 */
[----:B------:R-:W1:Y:S07]  /*0030*/  LDCU UR5, c[0x0][0x3a4] ;  /* 0x00007480ff0577ac */ /* 0x000e6e0008000800 */
[----:B------:R-:W0:Y:S02]  /*0040*/  LDC R0, c[0x0][0x360] ;  /* 0x0000d800ff007b82 */ /* 0x000e240000000800 */
[----:B0-----:R-:W-:-:S05]  /*0050*/  IMAD R0, R0, UR4, R3 ;  /* 0x0000000400007c24 */ /* 0x001fca000f8e0203 */
[----:B-1----:R-:W-:-:S13]  /*0060*/  ISETP.GE.AND P0, PT, R0, UR5, PT ;  /* 0x0000000500007c0c */ /* 0x002fda000bf06270 */
[----:B------:R-:W-:Y:S05]  /*0070*/  @P0 EXIT ;  /* 0x000000000000094d */ /* 0x000fea0003800000 */
[----:B------:R-:W0:Y:S01]  /*0080*/  LDCU UR10, c[0x0][0x3a0] ;  /* 0x00007400ff0a77ac */ /* 0x000e220008000800 */
[----:B------:R-:W1:Y:S01]  /*0090*/  LDCU.128 UR12, c[0x0][0x380] ;  /* 0x00007000ff0c77ac */ /* 0x000e620008000c00 */
[----:B------:R-:W-:Y:S01]  /*00a0*/  UMOV UR8, 0x20 ;  /* 0x0000002000087882 */ /* 0x000fe20000000000 */
[----:B------:R-:W-:Y:S01]  /*00b0*/  UMOV UR9, 0x0 ;  /* 0x0000000000097882 */ /* 0x000fe20000000000 */
[----:B------:R-:W2:Y:S01]  /*00c0*/  LDCU.64 UR18, c[0x0][0x358] ;  /* 0x00006b00ff1277ac */ /* 0x000ea20008000a00 */
[----:B------:R-:W3:Y:S01]  /*00d0*/  LDCU.64 UR16, c[0x0][0x380] ;  /* 0x00007000ff1077ac */ /* 0x000ee20008000a00 */
[----:B0-----:R-:W-:Y:S02]  /*00e0*/  UISETP.GT.AND UP0, UPT, UR10, URZ, UPT ;  /* 0x000000ff0a00728c */ /* 0x001fe4000bf04270 */
[----:B------:R-:W-:Y:S01]  /*00f0*/  IMAD R0, R0, UR10, RZ ;  /* 0x0000000a00007c24 */ /* 0x000fe2000f8e02ff */
[----:B-1----:R-:W-:Y:S02]  /*0100*/  UIMAD.WIDE.U32 UR6, UR12, 0x1, UR8 ;  /* 0x000000010c0678a5 */ /* 0x002fe4000f8e0008 */
[----:B------:R-:W-:-:S02]  /*0110*/  UIMAD.WIDE.U32 UR8, UR14, 0x1, UR8 ;  /* 0x000000010e0878a5 */ /* 0x000fc4000f8e0008 */
[----:B------:R-:W-:Y:S02]  /*0120*/  UIADD3 UR11, UPT, UPT, UR7, UR13, URZ ;  /* 0x0000000d070b7290 */ /* 0x000fe4000fffe0ff */
[----:B------:R-:W-:Y:S01]  /*0130*/  UIADD3 UR12, UPT, UPT, UR9, UR15, URZ ;  /* 0x0000000f090c7290 */ /* 0x000fe2000fffe0ff */
[----:B--23--:R-:W-:Y:S11]  /*0140*/  BRA.U UP0, `(.L_x_0) ;  /* 0x0000000500d07547 */ /* 0x00cff6000b800000 */
[----:B------:R-:W-:Y:S01]  /*0150*/  BSSY.RECONVERGENT B0, `(.L_x_1) ;  /* 0x0000072000007945 */ /* 0x000fe20003800200 */
.L_x_6:
[----:B------:R-:W0:Y:S01]  /*0160*/  LDCU UR4, c[0x0][0x3a0] ;  /* 0x00007400ff0477ac */ /* 0x000e220008000800 */
[----:B------:R-:W-:Y:S01]  /*0170*/  BSSY.RECONVERGENT B1, `(.L_x_2) ;  /* 0x000000e000017945 */ /* 0x000fe20003800200 */
[----:B0-----:R-:W-:-:S07]  /*0180*/  IMAD.U32 R5, RZ, RZ, UR4 ;  /* 0x00000004ff057e24 */ /* 0x001fce000f8e00ff */
.L_x_3:
[----:B------:R-:W-:-:S13]  /*0190*/  ISETP.GE.AND P0, PT, R5, 0x1, PT ;  /* 0x000000010500780c */ /* 0x000fda0003f06270 */
[----:B------:R-:W-:Y:S05]  /*01a0*/  @!P0 EXIT ;  /* 0x000000000000894d */ /* 0x000fea0003800000 */
[C---:B------:R-:W-:Y:S01]  /*01b0*/  IADD3 R3, P0, PT, R0.reuse, R5, RZ ;  /* 0x0000000500037210 */ /* 0x040fe20007f1e0ff */
[----:B------:R-:W-:Y:S02]  /*01c0*/  IMAD.U32 R8, RZ, RZ, UR16 ;  /* 0x00000010ff087e24 */ /* 0x000fe4000f8e00ff */
[----:B------:R-:W-:Y:S01]  /*01d0*/  IMAD.U32 R7, RZ, RZ, UR17 ;  /* 0x00000011ff077e24 */ /* 0x000fe2000f8e00ff */
[----:B------:R-:W-:Y:S02]  /*01e0*/  LEA.HI.X.SX32 R4, R0, RZ, 0x1, P0 ;  /* 0x000000ff00047211 */ /* 0x000fe400000f0eff */
[----:B------:R-:W-:-:S04]  /*01f0*/  LEA R2, P0, R3, R8, 0x2 ;  /* 0x0000000803027211 */ /* 0x000fc800078010ff */
[----:B------:R-:W-:-:S05]  /*0200*/  LEA.HI.X R3, R3, R7, R4, 0x2, P0 ;  /* 0x0000000703037211 */ /* 0x000fca00000f1404 */
[----:B------:R-:W2:Y:S01]  /*0210*/  LDG.E R2, desc[UR18][R2.64+-0x4] ;  /* 0xfffffc1202027981 */ /* 0x000ea2000c1e1900 */
[----:B------:R-:W-:Y:S01]  /*0220*/  VIADD R5, R5, 0xffffffff ;  /* 0xffffffff05057836 */ /* 0x000fe20000000000 */
[----:B--2---:R-:W-:-:S13]  /*0230*/  ISETP.NE.AND P0, PT, R2, RZ, PT ;  /* 0x000000ff0200720c */ /* 0x004fda0003f05270 */
[----:B------:R-:W-:Y:S05]  /*0240*/  @!P0 BRA `(.L_x_3) ;  /* 0xfffffffc00d08947 */ /* 0x000fea000383ffff */
[----:B------:R-:W-:Y:S05]  /*0250*/  BSYNC.RECONVERGENT B1 ;  /* 0x0000000000017941 */ /* 0x000fea0003800200 */
.L_x_2:
[----:B------:R-:W-:Y:S01]  /*0260*/  ISETP.GE.AND P0, PT, R2, RZ, PT ;  /* 0x000000ff0200720c */ /* 0x000fe20003f06270 */
[----:B------:R-:W-:Y:S01]  /*0270*/  BSSY.RECONVERGENT B1, `(.L_x_4) ;  /* 0x0000059000017945 */ /* 0x000fe20003800200 */
[----:B------:R-:W-:-:S11]  /*0280*/  IMAD.MOV.U32 R4, RZ, RZ, 0x1f ;  /* 0x0000001fff047424 */ /* 0x000fd600078e00ff */
[----:B------:R-:W-:Y:S05]  /*0290*/  @!P0 BRA `(.L_x_5) ;  /* 0x0000000400588947 */ /* 0x000fea0003800000 */
[----:B------:R-:W-:Y:S01]  /*02a0*/  LOP3.LUT P0, RZ, R2, 0x40000000, RZ, 0xc0, !PT ;  /* 0x4000000002ff7812 */ /* 0x000fe2000780c0ff */
[----:B------:R-:W-:-:S12]  /*02b0*/  IMAD.MOV.U32 R4, RZ, RZ, 0x1e ;  /* 0x0000001eff047424 */ /* 0x000fd800078e00ff */
[----:B------:R-:W-:Y:S05]  /*02c0*/  @P0 BRA `(.L_x_5) ;  /* 0x00000004004c0947 */ /* 0x000fea0003800000 */
        /* <DEDUP_REMOVED lines=34> */
[----:B------:R-:W-:-:S12]  /*04f0*/  HFMA2 R4, -RZ, RZ, 0, 1.07288360595703125e-06 ;  /* 0x00000012ff047431 */ /* 0x000fd800000001ff */
        /* <DEDUP_REMOVED lines=45> */
[----:B------:R-:W-:Y:S02]  /*07d0*/  @!P0 LOP3.LUT P1, RZ, R2, 0x4, RZ, 0xc0, !PT ;  /* 0x0000000402ff8812 */ /* 0x000fe4000782c0ff */
[----:B------:R-:W-:-:S04]  /*07e0*/  @!P0 SHF.R.U32.HI R2, RZ, 0x1, R2 ;  /* 0x00000001ff028819 */ /* 0x000fc80000011602 */
[----:B------:R-:W-:-:S07]  /*07f0*/  @!P0 SEL R4, R2, 0x2, !P1 ;  /* 0x0000000202048807 */ /* 0x000fce0004800000 */
.L_x_5:
[----:B------:R-:W-:Y:S05]  /*0800*/  BSYNC.RECONVERGENT B1 ;  /* 0x0000000000017941 */ /* 0x000fea0003800200 */
.L_x_4:
[----:B------:R-:W0:Y:S01]  /*0810*/  LDC.64 R2, c[0x0][0x390] ;  /* 0x0000e400ff027b82 */ /* 0x000e220000000a00 */
[----:B------:R-:W-:-:S05]  /*0820*/  LEA R5, R5, R4, 0x5 ;  /* 0x0000000405057211 */ /* 0x000fca00078e28ff */
[----:B0-----:R-:W-:-:S05]  /*0830*/  IMAD.WIDE.U32 R2, R5, 0x4, R2 ;  /* 0x0000000405027825 */ /* 0x001fca00078e0002 */
[----:B------:R-:W2:Y:S02]  /*0840*/  LDG.E R4, desc[UR18][R2.64] ;  /* 0x0000001202047981 */ /* 0x000ea4000c1e1900 */
[----:B--2---:R-:W-:-:S13]  /*0850*/  ISETP.NE.AND P0, PT, R4, 0x1, PT ;  /* 0x000000010400780c */ /* 0x004fda0003f05270 */
[----:B------:R-:W-:Y:S05]  /*0860*/  @!P0 BRA `(.L_x_6) ;  /* 0xfffffff8003c8947 */ /* 0x000fea000383ffff */
[----:B------:R-:W-:Y:S05]  /*0870*/  BSYNC.RECONVERGENT B0 ;  /* 0x0000000000007941 */ /* 0x000fea0003800200 */
.L_x_1:
[----:B------:R-:W-:Y:S05]  /*0880*/  BRA `(.L_x_7) ;  /* 0x0000001000c87947 */ /* 0x000fea0003800000 */
.L_x_0:
[----:B------:R-:W-:Y:S01]  /*0890*/  BSSY.RECONVERGENT B0, `(.L_x_7) ;  /* 0x0000131000007945 */ /* 0x000fe20003800200 */
[----:B------:R-:W-:Y:S02]  /*08a0*/  ULOP3.LUT UR5, UR10, 0x7ffffff0, URZ, 0xc0, !UPT ;  /* 0x7ffffff00a057892 */ /* 0x000fe4000f8ec0ff */
[----:B------:R-:W-:Y:S02]  /*08b0*/  ULOP3.LUT UR14, UR10, 0xf, URZ, 0xc0, !UPT ;  /* 0x0000000f0a0e7892 */ /* 0x000fe4000f8ec0ff */
[----:B------:R-:W-:Y:S01]  /*08c0*/  ULOP3.LUT UR15, UR10, 0x7, URZ, 0xc0, !UPT ;  /* 0x000000070a0f7892 */ /* 0x000fe2000f8ec0ff */
[----:B------:R-:W0:Y:S01]  /*08d0*/  LDCU.64 UR20, c[0x0][0x380] ;  /* 0x00007000ff1477ac */ /* 0x000e220008000a00 */
[----:B------:R-:W-:Y:S02]  /*08e0*/  ULOP3.LUT UR10, UR10, 0x3, URZ, 0xc0, !UPT ;  /* 0x000000030a0a7892 */ /* 0x000fe4000f8ec0ff */
[----:B------:R-:W-:-:S12]  /*08f0*/  UIADD3 UR13, UPT, UPT, -UR5, URZ, URZ ;  /* 0x000000ff050d7290 */ /* 0x000fd8000fffe1ff */
.L_x_15:
[----:B-1----:R-:W1:Y:S01]  /*0900*/  LDCU UR4, c[0x0][0x3a0] ;  /* 0x00007400ff0477ac */ /* 0x002e620008000800 */
[----:B------:R-:W-:Y:S01]  /*0910*/  BSSY.RECONVERGENT B1, `(.L_x_8) ;  /* 0x000000e000017945 */ /* 0x000fe20003800200 */
[----:B01234-:R-:W-:-:S07]  /*0920*/  IMAD.U32 R5, RZ, RZ, UR4 ;  /* 0x00000004ff057e24 */ /* 0x01ffce000f8e00ff */
.L_x_9:
[----:B------:R-:W-:-:S13]  /*0930*/  ISETP.GE.AND P0, PT, R5, 0x1, PT ;  /* 0x000000010500780c */ /* 0x000fda0003f06270 */
[----:B0-----:R-:W-:Y:S05]  /*0940*/  @!P0 EXIT ;  /* 0x000000000000894d */ /* 0x001fea0003800000 */
        /* <DEDUP_REMOVED lines=11> */
.L_x_8:
[----:B------:R-:W-:Y:S01]  /*0a00*/  ISETP.GT.AND P0, PT, R2, -0x1, PT ;  /* 0xffffffff0200780c */ /* 0x000fe20003f04270 */
        /* <DEDUP_REMOVED lines=31> */
[----:B------:R-:W-:-:S12]  /*0c00*/  HFMA2 R4, -RZ, RZ, 0, 1.251697540283203125e-06 ;  /* 0x00000015ff047431 */ /* 0x000fd800000001ff */
        /* <DEDUP_REMOVED lines=43> */
[----:B------:R-:W-:Y:S02]  /*0ec0*/  LOP3.LUT P0, RZ, R2, 0x40, RZ, 0xc0, !PT ;  /* 0x0000004002ff7812 */ /* 0x000fe4000780c0ff */
[----:B------:R-:W-:-:S11]  /*0ed0*/  MOV R4, 0x6 ;  /* 0x0000000600047802 */ /* 0x000fd60000000f00 */
        /* <DEDUP_REMOVED lines=12> */
.L_x_11:
[----:B------:R-:W-:Y:S05]  /*0fa0*/  BSYNC.RECONVERGENT B1 ;  /* 0x0000000000017941 */ /* 0x000fea0003800200 */
.L_x_10:
[----:B------:R-:W0:Y:S01]  /*0fb0*/  LDC.64 R2, c[0x0][0x390] ;  /* 0x0000e400ff027b82 */ /* 0x000e220000000a00 */
[----:B------:R-:W-:-:S04]  /*0fc0*/  IMAD R5, R5, 0x20, R4 ;  /* 0x0000002005057824 */ /* 0x000fc800078e0204 */
[----:B0-----:R-:W-:-:S05]  /*0fd0*/  IMAD.WIDE.U32 R2, R5, 0x4, R2 ;  /* 0x0000000405027825 */ /* 0x001fca00078e0002 */
[----:B------:R-:W2:Y:S02]  /*0fe0*/  LDG.E R4, desc[UR18][R2.64] ;  /* 0x0000001202047981 */ /* 0x000ea4000c1e1900 */
[----:B--2---:R-:W-:-:S13]  /*0ff0*/  ISETP.NE.AND P0, PT, R4, 0x1, PT ;  /* 0x000000010400780c */ /* 0x004fda0003f05270 */
[----:B------:R-:W-:Y:S05]  /*1000*/  @P0 BRA `(.L_x_12) ;  /* 0x0000000800e40947 */ /* 0x000fea0003800000 */
[----:B------:R-:W0:Y:S02]  /*1010*/  LDCU UR4, c[0x0][0x3a0] ;  /* 0x00007400ff0477ac */ /* 0x000e240008000800 */
[----:B0-----:R-:W-:Y:S02]  /*1020*/  UISETP.GE.U32.AND UP0, UPT, UR4, 0x10, UPT ;  /* 0x000000100400788c */ /* 0x001fe4000bf06070 */
[----:B------:R-:W-:Y:S01]  /*1030*/  IMAD R2, R5, UR4, RZ ;  /* 0x0000000405027c24 */ /* 0x000fe2000f8e02ff */
[----:B------:R-:W-:-:S06]  /*1040*/  UMOV UR4, URZ ;  /* 0x000000ff00047c82 */ /* 0x000fcc0008000000 */
[----:B------:R-:W-:Y:S05]  /*1050*/  BRA.U !UP0, `(.L_x_13) ;  /* 0x00000005084c7547 */ /* 0x000fea000b800000 */
[----:B------:R-:W-:Y:S01]  /*1060*/  IMAD.MOV.U32 R3, RZ, RZ, R0 ;  /* 0x000000ffff037224 */ /* 0x000fe200078e0000 */
[----:B------:R-:W-:Y:S01]  /*1070*/  UMOV UR4, UR13 ;  /* 0x0000000d00047c82 */ /* 0x000fe20008000000 */
[----:B------:R-:W-:-:S07]  /*1080*/  IMAD.MOV.U32 R8, RZ, RZ, R2 ;  /* 0x000000ffff087224 */ /* 0x000fce00078e0002 */
.L_x_14:
[----:B------:R-:W-:Y:S02]  /*1090*/  IMAD.U32 R10, RZ, RZ, UR6 ;  /* 0x00000006ff0a7e24 */ /* 0x000fe4000f8e00ff */
[----:B------:R-:W-:Y:S02]  /*10a0*/  IMAD.U32 R12, RZ, RZ, UR8 ;  /* 0x00000008ff0c7e24 */ /* 0x000fe4000f8e00ff */
[----:B0-----:R-:W-:Y:S02]  /*10b0*/  IMAD.U32 R5, RZ, RZ, UR11 ;  /* 0x0000000bff057e24 */ /* 0x001fe4000f8e00ff */
[----:B------:R-:W-:Y:S02]  /*10c0*/  IMAD.U32 R7, RZ, RZ, UR12 ;  /* 0x0000000cff077e24 */ /* 0x000fe4000f8e00ff */
[----:B------:R-:W-:Y:S02]  /*10d0*/  IMAD.MOV.U32 R4, RZ, RZ, R10 ;  /* 0x000000ffff047224 */ /* 0x000fe400078e000a */
[----:B------:R-:W-:-:S02]  /*10e0*/  IMAD.MOV.U32 R6, RZ, RZ, R12 ;  /* 0x000000ffff067224 */ /* 0x000fc400078e000c */
[----:B------:R-:W-:-:S04]  /*10f0*/  IMAD.WIDE R4, R3, 0x4, R4 ;  /* 0x0000000403047825 */ /* 0x000fc800078e0204 */
[----:B------:R-:W-:Y:S01]  /*1100*/  IMAD.WIDE R6, R8, 0x4, R6 ;  /* 0x0000000408067825 */ /* 0x000fe200078e0206 */
[----:B------:R-:W2:Y:S03]  /*1110*/  LDG.E R10, desc[UR18][R4.64+-0x20] ;  /* 0xffffe012040a7981 */ /* 0x000ea6000c1e1900 */
[----:B------:R-:W-:Y:S01]  /*1120*/  IMAD.U32 R11, RZ, RZ, UR7 ;  /* 0x00000007ff0b7e24 */ /* 0x000fe2000f8e00ff */
[----:B------:R-:W2:Y:S01]  /*1130*/  LDG.E R9, desc[UR18][R6.64+-0x20] ;  /* 0xffffe01206097981 */ /* 0x000ea2000c1e1900 */
[----:B------:R-:W-:-:S03]  /*1140*/  IMAD.U32 R13, RZ, RZ, UR9 ;  /* 0x00000009ff0d7e24 */ /* 0x000fc6000f8e00ff */
[----:B------:R-:W3:Y:S04]  /*1150*/  LDG.E R15, desc[UR18][R4.64+-0x14] ;  /* 0xffffec12040f7981 */ /* 0x000ee8000c1e1900 */
[----:B------:R-:W4:Y:S04]  /*1160*/  LDG.E R11, desc[UR18][R4.64+-0x1c] ;  /* 0xffffe412040b7981 */ /* 0x000f28000c1e1900 */
[----:B------:R-:W5:Y:S01]  /*1170*/  LDG.E R13, desc[UR18][R4.64+-0x18] ;  /* 0xffffe812040d7981 */ /* 0x000f62000c1e1900 */
[----:B--2---:R-:W-:-:S05]  /*1180*/  LOP3.LUT R9, R10, R9, RZ, 0x3c, !PT ;  /* 0x000000090a097212 */ /* 0x004fca00078e3cff */
[----:B------:R-:W-:Y:S04]  /*1190*/  STG.E desc[UR18][R4.64+-0x20], R9 ;  /* 0xffffe00904007986 */ /* 0x000fe8000c101912 */
[----:B------:R-:W4:Y:S02]  /*11a0*/  LDG.E R10, desc[UR18][R6.64+-0x1c] ;  /* 0xffffe412060a7981 */ /* 0x000f24000c1e1900 */
[----:B----4-:R-:W-:-:S05]  /*11b0*/  LOP3.LUT R11, R11, R10, RZ, 0x3c, !PT ;  /* 0x0000000a0b0b7212 */ /* 0x010fca00078e3cff */
[----:B------:R0:W-:Y:S04]  /*11c0*/  STG.E desc[UR18][R4.64+-0x1c], R11 ;  /* 0xffffe40b04007986 */ /* 0x0001e8000c101912 */
[----:B------:R-:W5:Y:S04]  /*11d0*/  LDG.E R10, desc[UR18][R6.64+-0x18] ;  /* 0xffffe812060a7981 */ /* 0x000f68000c1e1900 */
[----:B0-----:R-:W2:Y:S01]  /*11e0*/  LDG.E R11, desc[UR18][R4.64+-0xc] ;  /* 0xfffff412040b7981 */ /* 0x001ea2000c1e1900 */
[----:B-----5:R-:W-:-:S05]  /*11f0*/  LOP3.LUT R13, R13, R10, RZ, 0x3c, !PT ;  /* 0x0000000a0d0d7212 */ /* 0x020fca00078e3cff */
[----:B------:R0:W-:Y:S04]  /*1200*/  STG.E desc[UR18][R4.64+-0x18], R13 ;  /* 0xffffe80d04007986 */ /* 0x0001e8000c101912 */
[----:B------:R-:W3:Y:S04]  /*1210*/  LDG.E R10, desc[UR18][R6.64+-0x14] ;  /* 0xffffec12060a7981 */ /* 0x000ee8000c1e1900 */
[----:B0-----:R-:W4:Y:S01]  /*1220*/  LDG.E R13, desc[UR18][R4.64+-0x8] ;  /* 0xfffff812040d7981 */ /* 0x001f22000c1e1900 */
[----:B---3--:R-:W-:-:S03]  /*1230*/  LOP3.LUT R15, R15, R10, RZ, 0x3c, !PT ;  /* 0x0000000a0f0f7212 */ /* 0x008fc600078e3cff */
[----:B------:R-:W3:Y:S04]  /*1240*/  LDG.E R10, desc[UR18][R4.64+-0x10] ;  /* 0xfffff012040a7981 */ /* 0x000ee8000c1e1900 */
[----:B------:R0:W-:Y:S04]  /*1250*/  STG.E desc[UR18][R4.64+-0x14], R15 ;  /* 0xffffec0f04007986 */ /* 0x0001e8000c101912 */
[----:B------:R-:W3:Y:S04]  /*1260*/  LDG.E R9, desc[UR18][R6.64+-0x10] ;  /* 0xfffff01206097981 */ /* 0x000ee8000c1e1900 */
[----:B0-----:R-:W5:Y:S01]  /*1270*/  LDG.E R15, desc[UR18][R4.64+-0x4] ;  /* 0xfffffc12040f7981 */ /* 0x001f62000c1e1900 */
[----:B---3--:R-:W-:-:S05]  /*1280*/  LOP3.LUT R9, R10, R9, RZ, 0x3c, !PT ;  /* 0x000000090a097212 */ /* 0x008fca00078e3cff */
[----:B------:R-:W-:Y:S04]  /*1290*/  STG.E desc[UR18][R4.64+-0x10], R9 ;  /* 0xfffff00904007986 */ /* 0x000fe8000c101912 */
[----:B------:R-:W2:Y:S02]  /*12a0*/  LDG.E R10, desc[UR18][R6.64+-0xc] ;  /* 0xfffff412060a7981 */ /* 0x000ea4000c1e1900 */
[----:B--2---:R-:W-:-:S05]  /*12b0*/  LOP3.LUT R11, R11, R10, RZ, 0x3c, !PT ;  /* 0x0000000a0b0b7212 */ /* 0x004fca00078e3cff */
[----:B------:R0:W-:Y:S04]  /*12c0*/  STG.E desc[UR18][R4.64+-0xc], R11 ;  /* 0xfffff40b04007986 */ /* 0x0001e8000c101912 */
[----:B------:R-:W4:Y:S04]  /*12d0*/  LDG.E R10, desc[UR18][R6.64+-0x8] ;  /* 0xfffff812060a7981 */ /* 0x000f28000c1e1900 */
[----:B0-----:R-:W2:Y:S01]  /*12e0*/  LDG.E R11, desc[UR18][R4.64+0x4] ;  /* 0x00000412040b7981 */ /* 0x001ea2000c1e1900 */
[----:B----4-:R-:W-:-:S05]  /*12f0*/  LOP3.LUT R13, R13, R10, RZ, 0x3c, !PT ;  /* 0x0000000a0d0d7212 */ /* 0x010fca00078e3cff */
[----:B------:R0:W-:Y:S04]  /*1300*/  STG.E desc[UR18][R4.64+-0x8], R13 ;  /* 0xfffff80d04007986 */ /* 0x0001e8000c101912 */
[----:B------:R-:W5:Y:S04]  /*1310*/  LDG.E R10, desc[UR18][R6.64+-0x4] ;  /* 0xfffffc12060a7981 */ /* 0x000f68000c1e1900 */
[----:B0-----:R-:W3:Y:S01]  /*1320*/  LDG.E R13, desc[UR18][R4.64+0x8] ;  /* 0x00000812040d7981 */ /* 0x001ee2000c1e1900 */
[----:B-----5:R-:W-:-:S03]  /*1330*/  LOP3.LUT R15, R15, R10, RZ, 0x3c, !PT ;  /* 0x0000000a0f0f7212 */ /* 0x020fc600078e3cff */
[----:B------:R-:W4:Y:S04]  /*1340*/  LDG.E R10, desc[UR18][R4.64] ;  /* 0x00000012040a7981 */ /* 0x000f28000c1e1900 */
[----:B------:R0:W-:Y:S04]  /*1350*/  STG.E desc[UR18][R4.64+-0x4], R15 ;  /* 0xfffffc0f04007986 */ /* 0x0001e8000c101912 */
[----:B------:R-:W4:Y:S04]  /*1360*/  LDG.E R9, desc[UR18][R6.64] ;  /* 0x0000001206097981 */ /* 0x000f28000c1e1900 */
[----:B0-----:R-:W5:Y:S01]  /*1370*/  LDG.E R15, desc[UR18][R4.64+0xc] ;  /* 0x00000c12040f7981 */ /* 0x001f62000c1e1900 */
[----:B----4-:R-:W-:-:S05]  /*1380*/  LOP3.LUT R9, R10, R9, RZ, 0x3c, !PT ;  /* 0x000000090a097212 */ /* 0x010fca00078e3cff */
[----:B------:R-:W-:Y:S04]  /*1390*/  STG.E desc[UR18][R4.64], R9 ;  /* 0x0000000904007986 */ /* 0x000fe8000c101912 */
[----:B------:R-:W2:Y:S02]  /*13a0*/  LDG.E R10, desc[UR18][R6.64+0x4] ;  /* 0x00000412060a7981 */ /* 0x000ea4000c1e1900 */
[----:B--2---:R-:W-:-:S05]  /*13b0*/  LOP3.LUT R11, R11, R10, RZ, 0x3c, !PT ;  /* 0x0000000a0b0b7212 */ /* 0x004fca00078e3cff */
[----:B------:R0:W-:Y:S04]  /*13c0*/  STG.E desc[UR18][R4.64+0x4], R11 ;  /* 0x0000040b04007986 */ /* 0x0001e8000c101912 */
[----:B------:R-:W3:Y:S04]  /*13d0*/  LDG.E R10, desc[UR18][R6.64+0x8] ;  /* 0x00000812060a7981 */ /* 0x000ee8000c1e1900 */
[----:B0-----:R-:W2:Y:S01]  /*13e0*/  LDG.E R11, desc[UR18][R4.64+0x14] ;  /* 0x00001412040b7981 */ /* 0x001ea2000c1e1900 */
[----:B---3--:R-:W-:-:S05]  /*13f0*/  LOP3.LUT R13, R13, R10, RZ, 0x3c, !PT ;  /* 0x0000000a0d0d7212 */ /* 0x008fca00078e3cff */
        /* <DEDUP_REMOVED lines=9> */
[----:B------:R0:W-:Y:S04]  /*1490*/  STG.E desc[UR18][R4.64+0x10], R9 ;  /* 0x0000100904007986 */ /* 0x0001e8000c101912 */
[----:B------:R-:W2:Y:S02]  /*14a0*/  LDG.E R10, desc[UR18][R6.64+0x14] ;  /* 0x00001412060a7981 */ /* 0x000ea4000c1e1900 */
[----:B--2---:R-:W-:-:S05]  /*14b0*/  LOP3.LUT R11, R11, R10, RZ, 0x3c, !PT ;  /* 0x0000000a0b0b7212 */ /* 0x004fca00078e3cff */
[----:B------:R0:W-:Y:S04]  /*14c0*/  STG.E desc[UR18][R4.64+0x14], R11 ;  /* 0x0000140b04007986 */ /* 0x0001e8000c101912 */
[----:B------:R-:W3:Y:S02]  /*14d0*/  LDG.E R10, desc[UR18][R6.64+0x18] ;  /* 0x00001812060a7981 */ /* 0x000ee4000c1e1900 */
[----:B---3--:R-:W-:-:S05]  /*14e0*/  LOP3.LUT R13, R13, R10, RZ, 0x3c, !PT ;  /* 0x0000000a0d0d7212 */ /* 0x008fca00078e3cff */
[----:B------:R0:W-:Y:S04]  /*14f0*/  STG.E desc[UR18][R4.64+0x18], R13 ;  /* 0x0000180d04007986 */ /* 0x0001e8000c101912 */
[----:B------:R-:W5:Y:S01]  /*1500*/  LDG.E R10, desc[UR18][R6.64+0x1c] ;  /* 0x00001c12060a7981 */ /* 0x000f62000c1e1900 */
[----:B------:R-:W-:-:S04]  /*1510*/  UIADD3 UR4, UPT, UPT, UR4, 0x10, URZ ;  /* 0x0000001004047890 */ /* 0x000fc8000fffe0ff */
[----:B------:R-:W-:Y:S01]  /*1520*/  UISETP.NE.AND UP0, UPT, UR4, URZ, UPT ;  /* 0x000000ff0400728c */ /* 0x000fe2000bf05270 */
[----:B------:R-:W-:Y:S01]  /*1530*/  IADD3 R8, PT, PT, R8, 0x10, RZ ;  /* 0x0000001008087810 */ /* 0x000fe20007ffe0ff */
[----:B------:R-:W-:Y:S01]  /*1540*/  VIADD R3, R3, 0x10 ;  /* 0x0000001003037836 */ /* 0x000fe20000000000 */
[----:B-----5:R-:W-:-:S05]  /*1550*/  LOP3.LUT R15, R15, R10, RZ, 0x3c, !PT ;  /* 0x0000000a0f0f7212 */ /* 0x020fca00078e3cff */
[----:B------:R0:W-:Y:S01]  /*1560*/  STG.E desc[UR18][R4.64+0x1c], R15 ;  /* 0x00001c0f04007986 */ /* 0x0001e2000c101912 */
[----:B------:R-:W-:Y:S05]  /*1570*/  BRA.U UP0, `(.L_x_14) ;  /* 0xfffffff900c47547 */ /* 0x000fea000b83ffff */
[----:B------:R-:W-:-:S05]  /*1580*/  UMOV UR4, UR5 ;  /* 0x0000000500047c82 */ /* 0x000fca0008000000 */
.L_x_13:
[----:B------:R-:W-:-:S09]  /*1590*/  UISETP.NE.AND UP0, UPT, UR14, URZ, UPT ;  /* 0x000000ff0e00728c */ /* 0x000fd2000bf05270 */
[----:B------:R-:W-:Y:S05]  /*15a0*/  BRA.U !UP0, `(.L_x_15) ;  /* 0xfffffff108d47547 */ /* 0x000fea000b83ffff */
[----:B------:R-:W-:-:S04]  /*15b0*/  UIADD3 UR16, UPT, UPT, UR14, -0x1, URZ ;  /* 0xffffffff0e107890 */ /* 0x000fc8000fffe0ff */
[----:B------:R-:W-:-:S09]  /*15c0*/  UISETP.GE.U32.AND UP0, UPT, UR16, 0x7, UPT ;  /* 0x000000071000788c */ /* 0x000fd2000bf06070 */
[----:B------:R-:W-:Y:S05]  /*15d0*/  BRA.U !UP0, `(.L_x_16) ;  /* 0x00000001089c7547 */ /* 0x000fea000b800000 */
[----:B0-----:R-:W0:Y:S01]  /*15e0*/  LDC.64 R4, c[0x0][0x388] ;  /* 0x0000e200ff047b82 */ /* 0x001e220000000a00 */
[----:B------:R-:W-:Y:S02]  /*15f0*/  VIADD R3, R2, UR4 ;  /* 0x0000000402037c36 */ /* 0x000fe40008000000 */
[----:B------:R-:W-:-:S05]  /*1600*/  VIADD R9, R0, UR4 ;  /* 0x0000000400097c36 */ /* 0x000fca0008000000 */
[----:B------:R-:W1:Y:S01]  /*1610*/  LDC.64 R6, c[0x0][0x380] ;  /* 0x0000e000ff067b82 */ /* 0x000e620000000a00 */
[----:B0-----:R-:W-:-:S05]  /*1620*/  IMAD.WIDE R4, R3, 0x4, R4 ;  /* 0x0000000403047825 */ /* 0x001fca00078e0204 */
[----:B------:R-:W2:Y:S01]  /*1630*/  LDG.E R3, desc[UR18][R4.64] ;  /* 0x0000001204037981 */ /* 0x000ea2000c1e1900 */
[----:B-1----:R-:W-:-:S05]  /*1640*/  IMAD.WIDE R6, R9, 0x4, R6 ;  /* 0x0000000409067825 */ /* 0x002fca00078e0206 */
[----:B------:R-:W2:Y:S04]  /*1650*/  LDG.E R8, desc[UR18][R6.64] ;  /* 0x0000001206087981 */ /* 0x000ea8000c1e1900 */
[----:B------:R-:W3:Y:S04]  /*1660*/  LDG.E R9, desc[UR18][R6.64+0x4] ;  /* 0x0000041206097981 */ /* 0x000ee8000c1e1900 */
[----:B------:R-:W4:Y:S04]  /*1670*/  LDG.E R11, desc[UR18][R6.64+0x8] ;  /* 0x00000812060b7981 */ /* 0x000f28000c1e1900 */
[----:B------:R-:W5:Y:S01]  /*1680*/  LDG.E R13, desc[UR18][R6.64+0xc] ;  /* 0x00000c12060d7981 */ /* 0x000f62000c1e1900 */
[----:B--2---:R-:W-:-:S05]  /*1690*/  LOP3.LUT R3, R8, R3, RZ, 0x3c, !PT ;  /* 0x0000000308037212 */ /* 0x004fca00078e3cff */
[----:B------:R-:W-:Y:S04]  /*16a0*/  STG.E desc[UR18][R6.64], R3 ;  /* 0x0000000306007986 */ /* 0x000fe8000c101912 */
[----:B------:R-:W3:Y:S02]  /*16b0*/  LDG.E R8, desc[UR18][R4.64+0x4] ;  /* 0x0000041204087981 */ /* 0x000ee4000c1e1900 */
[----:B---3--:R-:W-:-:S05]  /*16c0*/  LOP3.LUT R9, R9, R8, RZ, 0x3c, !PT ;  /* 0x0000000809097212 */ /* 0x008fca00078e3cff */
        /* <DEDUP_REMOVED lines=21> */
[----:B------:R-:W-:Y:S01]  /*1820*/  UIADD3 UR4, UPT, UPT, UR4, 0x8, URZ ;  /* 0x0000000804047890 */ /* 0x000fe2000fffe0ff */
[----:B-----5:R-:W-:-:S05]  /*1830*/  LOP3.LUT R13, R13, R8, RZ, 0x3c, !PT ;  /* 0x000000080d0d7212 */ /* 0x020fca00078e3cff */
[----:B------:R1:W-:Y:S06]  /*1840*/  STG.E desc[UR18][R6.64+0x1c], R13 ;  /* 0x00001c0d06007986 */ /* 0x0003ec000c101912 */
.L_x_16:
[----:B------:R-:W-:-:S09]  /*1850*/  UISETP.NE.AND UP0, UPT, UR15, URZ, UPT ;  /* 0x000000ff0f00728c */ /* 0x000fd2000bf05270 */
[----:B------:R-:W-:Y:S05]  /*1860*/  BRA.U !UP0, `(.L_x_15) ;  /* 0xfffffff108247547 */ /* 0x000fea000b83ffff */
[----:B------:R-:W-:-:S04]  /*1870*/  UIADD3 UR16, UPT, UPT, UR15, -0x1, URZ ;  /* 0xffffffff0f107890 */ /* 0x000fc8000fffe0ff */
[----:B------:R-:W-:-:S09]  /*1880*/  UISETP.GE.U32.AND UP0, UPT, UR16, 0x3, UPT ;  /* 0x000000031000788c */ /* 0x000fd2000bf06070 */
[----:B------:R-:W-:Y:S05]  /*1890*/  BRA.U !UP0, `(.L_x_17) ;  /* 0x00000001085c7547 */ /* 0x000fea000b800000 */
[----:B-1----:R-:W1:Y:S01]  /*18a0*/  LDC.64 R6, c[0x0][0x388] ;  /* 0x0000e200ff067b82 */ /* 0x002e620000000a00 */
[----:B------:R-:W-:Y:S02]  /*18b0*/  VIADD R3, R2, UR4 ;  /* 0x0000000402037c36 */ /* 0x000fe40008000000 */
[----:B0-----:R-:W-:-:S05]  /*18c0*/  VIADD R9, R0, UR4 ;  /* 0x0000000400097c36 */ /* 0x001fca0008000000 */
[----:B------:R-:W0:Y:S01]  /*18d0*/  LDC.64 R4, c[0x0][0x380] ;  /* 0x0000e000ff047b82 */ /* 0x000e220000000a00 */
[----:B-1----:R-:W-:-:S05]  /*18e0*/  IMAD.WIDE R6, R3, 0x4, R6 ;  /* 0x0000000403067825 */ /* 0x002fca00078e0206 */
[----:B------:R-:W2:Y:S01]  /*18f0*/  LDG.E R3, desc[UR18][R6.64] ;  /* 0x0000001206037981 */ /* 0x000ea2000c1e1900 */
[----:B0-----:R-:W-:-:S05]  /*1900*/  IMAD.WIDE R4, R9, 0x4, R4 ;  /* 0x0000000409047825 */ /* 0x001fca00078e0204 */
[----:B------:R-:W2:Y:S04]  /*1910*/  LDG.E R8, desc[UR18][R4.64] ;  /* 0x0000001204087981 */ /* 0x000ea8000c1e1900 */
[----:B------:R-:W3:Y:S04]  /*1920*/  LDG.E R9, desc[UR18][R4.64+0x4] ;  /* 0x0000041204097981 */ /* 0x000ee8000c1e1900 */
[----:B------:R-:W4:Y:S04]  /*1930*/  LDG.E R11, desc[UR18][R4.64+0x8] ;  /* 0x00000812040b7981 */ /* 0x000f28000c1e1900 */
[----:B------:R-:W5:Y:S01]  /*1940*/  LDG.E R13, desc[UR18][R4.64+0xc] ;  /* 0x00000c12040d7981 */ /* 0x000f62000c1e1900 */
[----:B--2---:R-:W-:-:S05]  /*1950*/  LOP3.LUT R3, R8, R3, RZ, 0x3c, !PT ;  /* 0x0000000308037212 */ /* 0x004fca00078e3cff */
[----:B------:R2:W-:Y:S04]  /*1960*/  STG.E desc[UR18][R4.64], R3 ;  /* 0x0000000304007986 */ /* 0x0005e8000c101912 */
[----:B------:R-:W3:Y:S02]  /*1970*/  LDG.E R8, desc[UR18][R6.64+0x4] ;  /* 0x0000041206087981 */ /* 0x000ee4000c1e1900 */
[----:B---3--:R-:W-:-:S05]  /*1980*/  LOP3.LUT R9, R9, R8, RZ, 0x3c, !PT ;  /* 0x0000000809097212 */ /* 0x008fca00078e3cff */
[----:B------:R2:W-:Y:S04]  /*1990*/  STG.E desc[UR18][R4.64+0x4], R9 ;  /* 0x0000040904007986 */ /* 0x0005e8000c101912 */
[----:B------:R-:W4:Y:S02]  /*19a0*/  LDG.E R8, desc[UR18][R6.64+0x8] ;  /* 0x0000081206087981 */ /* 0x000f24000c1e1900 */
[----:B----4-:R-:W-:-:S05]  /*19b0*/  LOP3.LUT R11, R11, R8, RZ, 0x3c, !PT ;  /* 0x000000080b0b7212 */ /* 0x010fca00078e3cff */
[----:B------:R2:W-:Y:S04]  /*19c0*/  STG.E desc[UR18][R4.64+0x8], R11 ;  /* 0x0000080b04007986 */ /* 0x0005e8000c101912 */
[----:B------:R-:W5:Y:S01]  /*19d0*/  LDG.E R8, desc[UR18][R6.64+0xc] ;  /* 0x00000c1206087981 */ /* 0x000f62000c1e1900 */
[----:B------:R-:W-:Y:S01]  /*19e0*/  UIADD3 UR4, UPT, UPT, UR4, 0x4, URZ ;  /* 0x0000000404047890 */ /* 0x000fe2000fffe0ff */
[----:B-----5:R-:W-:-:S05]  /*19f0*/  LOP3.LUT R13, R13, R8, RZ, 0x3c, !PT ;  /* 0x000000080d0d7212 */ /* 0x020fca00078e3cff */
[----:B------:R2:W-:Y:S06]  /*1a00*/  STG.E desc[UR18][R4.64+0xc], R13 ;  /* 0x00000c0d04007986 */ /* 0x0005ec000c101912 */
.L_x_17:
[----:B------:R-:W-:-:S09]  /*1a10*/  UISETP.NE.AND UP0, UPT, UR10, URZ, UPT ;  /* 0x000000ff0a00728c */ /* 0x000fd2000bf05270 */
[----:B------:R-:W-:Y:S05]  /*1a20*/  BRA.U !UP0, `(.L_x_15) ;  /* 0xffffffed08b47547 */ /* 0x000fea000b83ffff */
[----:B0-2---:R-:W0:Y:S01]  /*1a30*/  LDC.64 R4, c[0x0][0x388] ;  /* 0x0000e200ff047b82 */ /* 0x005e220000000a00 */
[----:B-1----:R-:W-:Y:S02]  /*1a40*/  VIADD R3, R2, UR4 ;  /* 0x0000000402037c36 */ /* 0x002fe40008000000 */
[----:B------:R-:W-:-:S05]  /*1a50*/  VIADD R9, R0, UR4 ;  /* 0x0000000400097c36 */ /* 0x000fca0008000000 */
[----:B------:R-:W1:Y:S01]  /*1a60*/  LDC.64 R6, c[0x0][0x380] ;  /* 0x0000e000ff067b82 */ /* 0x000e620000000a00 */
[----:B0-----:R-:W-:-:S04]  /*1a70*/  IMAD.WIDE R2, R3, 0x4, R4 ;  /* 0x0000000403027825 */ /* 0x001fc800078e0204 */
[----:B-1----:R-:W-:Y:S02]  /*1a80*/  IMAD.WIDE R4, R9, 0x4, R6 ;  /* 0x0000000409047825 */ /* 0x002fe400078e0206 */
[----:B------:R-:W2:Y:S04]  /*1a90*/  LDG.E R6, desc[UR18][R2.64] ;  /* 0x0000001202067981 */ /* 0x000ea8000c1e1900 */
[----:B------:R-:W2:Y:S01]  /*1aa0*/  LDG.E R7, desc[UR18][R4.64] ;  /* 0x0000001204077981 */ /* 0x000ea2000c1e1900 */
[----:B------:R-:W-:Y:S01]  /*1ab0*/  UISETP.NE.AND UP0, UPT, UR10, 0x1, UPT ;  /* 0x000000010a00788c */ /* 0x000fe2000bf05270 */
[----:B--2---:R-:W-:-:S05]  /*1ac0*/  LOP3.LUT R7, R7, R6, RZ, 0x3c, !PT ;  /* 0x0000000607077212 */ /* 0x004fca00078e3cff */
[----:B------:R3:W-:Y:S03]  /*1ad0*/  STG.E desc[UR18][R4.64], R7 ;  /* 0x0000000704007986 */ /* 0x0007e6000c101912 */
[----:B------:R-:W-:Y:S05]  /*1ae0*/  BRA.U !UP0, `(.L_x_15) ;  /* 0xffffffed08847547 */ /* 0x000fea000b83ffff */
[----:B------:R-:W2:Y:S04]  /*1af0*/  LDG.E R6, desc[UR18][R2.64+0x4] ;  /* 0x0000041202067981 */ /* 0x000ea8000c1e1900 */
[----:B---3--:R-:W2:Y:S01]  /*1b00*/  LDG.E R7, desc[UR18][R4.64+0x4] ;  /* 0x0000041204077981 */ /* 0x008ea2000c1e1900 */
[----:B------:R-:W-:Y:S01]  /*1b10*/  UISETP.NE.AND UP0, UPT, UR10, 0x2, UPT ;  /* 0x000000020a00788c */ /* 0x000fe2000bf05270 */
[----:B--2---:R-:W-:-:S05]  /*1b20*/  LOP3.LUT R7, R7, R6, RZ, 0x3c, !PT ;  /* 0x0000000607077212 */ /* 0x004fca00078e3cff */
[----:B------:R4:W-:Y:S03]  /*1b30*/  STG.E desc[UR18][R4.64+0x4], R7 ;  /* 0x0000040704007986 */ /* 0x0009e6000c101912 */
[----:B------:R-:W-:Y:S05]  /*1b40*/  BRA.U !UP0, `(.L_x_15) ;  /* 0xffffffed086c7547 */ /* 0x000fea000b83ffff */
[----:B------:R-:W2:Y:S04]  /*1b50*/  LDG.E R2, desc[UR18][R2.64+0x8] ;  /* 0x0000081202027981 */ /* 0x000ea8000c1e1900 */
[----:B----4-:R-:W2:Y:S02]  /*1b60*/  LDG.E R7, desc[UR18][R4.64+0x8] ;  /* 0x0000081204077981 */ /* 0x010ea4000c1e1900 */
[----:B--2---:R-:W-:-:S05]  /*1b70*/  LOP3.LUT R7, R7, R2, RZ, 0x3c, !PT ;  /* 0x0000000207077212 */ /* 0x004fca00078e3cff */
[----:B------:R0:W-:Y:S01]  /*1b80*/  STG.E desc[UR18][R4.64+0x8], R7 ;  /* 0x0000080704007986 */ /* 0x0001e2000c101912 */
[----:B------:R-:W-:Y:S05]  /*1b90*/  BRA `(.L_x_15) ;  /* 0xffffffec00587947 */ /* 0x000fea000383ffff */
.L_x_12:
[----:B------:R-:W-:Y:S05]  /*1ba0*/  BSYNC.RECONVERGENT B0 ;  /* 0x0000000000007941 */ /* 0x000fea0003800200 */
.L_x_7:
[----:B------:R-:W0:Y:S02]  /*1bb0*/  LDC R6, c[0x0][0x3a0] ;  /* 0x0000e800ff067b82 */ /* 0x000e240000000800 */
[----:B0-----:R-:W-:-:S13]  /*1bc0*/  ISETP.GE.AND P0, PT, R6, 0x1, PT ;  /* 0x000000010600780c */ /* 0x001fda0003f06270 */
[----:B------:R-:W-:Y:S05]  /*1bd0*/  @!P0 BRA `(.L_x_18) ;  /* 0x0000000400b88947 */ /* 0x000fea0003800000 */
[C---:B------:R-:W-:Y:S01]  /*1be0*/  ISETP.GE.U32.AND P1, PT, R6.reuse, 0x8, PT ;  /* 0x000000080600780c */ /* 0x040fe20003f26070 */
[----:B------:R-:W-:Y:S01]  /*1bf0*/  IMAD R4, R5, R6, RZ ;  /* 0x0000000605047224 */ /* 0x000fe200078e02ff */
[----:B------:R-:W-:Y:S01]  /*1c00*/  LOP3.LUT R18, R6, 0x7, RZ, 0xc0, !PT ;  /* 0x0000000706127812 */ /* 0x000fe200078ec0ff */
[----:B------:R-:W-:-:S03]  /*1c10*/  IMAD.MOV.U32 R5, RZ, RZ, RZ ;  /* 0x000000ffff057224 */ /* 0x000fc600078e00ff */
[----:B------:R-:W-:-:S07]  /*1c20*/  ISETP.NE.AND P0, PT, R18, RZ, PT ;  /* 0x000000ff1200720c */ /* 0x000fce0003f05270 */
[----:B------:R-:W-:Y:S06]  /*1c30*/  @!P1 BRA `(.L_x_19) ;  /* 0x0000000000c09947 */ /* 0x000fec0003800000 */
[----:B------:R-:W0:Y:S01]  /*1c40*/  LDCU.64 UR6, c[0x0][0x398] ;  /* 0x00007300ff0677ac */ /* 0x000e220008000a00 */
[----:B------:R-:W-:Y:S01]  /*1c50*/  IADD3 R8, P1, PT, R8, 0x10, RZ ;  /* 0x0000001008087810 */ /* 0x000fe20007f3e0ff */
[----:B------:R-:W-:Y:S01]  /*1c60*/  IMAD.MOV.U32 R16, RZ, RZ, R4 ;  /* 0x000000ffff107224 */ /* 0x000fe200078e0004 */
[----:B------:R-:W-:Y:S01]  /*1c70*/  LOP3.LUT R5, R6, 0x7ffffff8, RZ, 0xc0, !PT ;  /* 0x7ffffff806057812 */ /* 0x000fe200078ec0ff */
[----:B------:R-:W1:Y:S01]  /*1c80*/  LDCU.64 UR4, c[0x0][0x388] ;  /* 0x00007100ff0477ac */ /* 0x000e620008000a00 */
[----:B------:R-:W-:Y:S02]  /*1c90*/  IMAD.MOV.U32 R17, RZ, RZ, R0 ;  /* 0x000000ffff117224 */ /* 0x000fe400078e0000 */
[----:B------:R-:W-:Y:S02]  /*1ca0*/  IMAD.X R9, RZ, RZ, R7, P1 ;  /* 0x000000ffff097224 */ /* 0x000fe400008e0607 */
[----:B------:R-:W-:Y:S01]  /*1cb0*/  IMAD.MOV R7, RZ, RZ, -R5 ;  /* 0x000000ffff077224 */ /* 0x000fe200078e0a05 */
[----:B0-----:R-:W-:-:S02]  /*1cc0*/  UIADD3 UR6, UP0, UPT, UR6, 0x10, URZ ;  /* 0x0000001006067890 */ /* 0x001fc4000ff1e0ff */
[----:B-1----:R-:W-:Y:S02]  /*1cd0*/  UIADD3 UR4, UP1, UPT, UR4, 0x10, URZ ;  /* 0x0000001004047890 */ /* 0x002fe4000ff3e0ff */
[----:B------:R-:W-:Y:S02]  /*1ce0*/  UIADD3.X UR7, UPT, UPT, URZ, UR7, URZ, UP0, !UPT ;  /* 0x00000007ff077290 */ /* 0x000fe400087fe4ff */
[----:B------:R-:W-:-:S12]  /*1cf0*/  UIADD3.X UR5, UPT, UPT, URZ, UR5, URZ, UP1, !UPT ;  /* 0x00000005ff057290 */ /* 0x000fd80008ffe4ff */
.L_x_20:
[----:B------:R-:W-:-:S05]  /*1d00*/  IMAD.WIDE R10, R17, 0x4, R8 ;  /* 0x00000004110a7825 */ /* 0x000fca00078e0208 */
[----:B---3--:R-:W2:Y:S01]  /*1d10*/  LDG.E R19, desc[UR18][R10.64+-0x10] ;  /* 0xfffff0120a137981 */ /* 0x008ea2000c1e1900 */
[----:B------:R-:W-:Y:S01]  /*1d20*/  MOV R12, UR4 ;  /* 0x00000004000c7c02 */ /* 0x000fe20008000f00 */
[----:B------:R-:W-:Y:S02]  /*1d30*/  IMAD.U32 R13, RZ, RZ, UR5 ;  /* 0x00000005ff0d7e24 */ /* 0x000fe4000f8e00ff */
[----:B------:R-:W-:Y:S02]  /*1d40*/  IMAD.U32 R14, RZ, RZ, UR6 ;  /* 0x00000006ff0e7e24 */ /* 0x000fe4000f8e00ff */
[----:B------:R-:W-:Y:S02]  /*1d50*/  IMAD.U32 R15, RZ, RZ, UR7 ;  /* 0x00000007ff0f7e24 */ /* 0x000fe4000f8e00ff */
[----:B------:R-:W-:-:S04]  /*1d60*/  IMAD.WIDE R12, R16, 0x4, R12 ;  /* 0x00000004100c7825 */ /* 0x000fc800078e020c */
[----:B------:R-:W-:Y:S01]  /*1d70*/  IMAD.WIDE R14, R17, 0x4, R14 ;  /* 0x00000004110e7825 */ /* 0x000fe200078e020e */
[----:B--2---:R-:W-:Y:S04]  /*1d80*/  STG.E desc[UR18][R12.64+-0x10], R19 ;  /* 0xfffff0130c007986 */ /* 0x004fe8000c101912 */
[----:B------:R0:W-:Y:S04]  /*1d90*/  STG.E desc[UR18][R14.64+-0x10], R19 ;  /* 0xfffff0130e007986 */ /* 0x0001e8000c101912 */
[----:B------:R-:W2:Y:S04]  /*1da0*/  LDG.E R21, desc[UR18][R10.64+-0xc] ;  /* 0xfffff4120a157981 */ /* 0x000ea8000c1e1900 */
[----:B--2---:R-:W-:Y:S04]  /*1db0*/  STG.E desc[UR18][R12.64+-0xc], R21 ;  /* 0xfffff4150c007986 */ /* 0x004fe8000c101912 */
[----:B------:R1:W-:Y:S04]  /*1dc0*/  STG.E desc[UR18][R14.64+-0xc], R21 ;  /* 0xfffff4150e007986 */ /* 0x0003e8000c101912 */
[----:B------:R-:W2:Y:S04]  /*1dd0*/  LDG.E R23, desc[UR18][R10.64+-0x8] ;  /* 0xfffff8120a177981 */ /* 0x000ea8000c1e1900 */
[----:B--2---:R-:W-:Y:S04]  /*1de0*/  STG.E desc[UR18][R12.64+-0x8], R23 ;  /* 0xfffff8170c007986 */ /* 0x004fe8000c101912 */
[----:B------:R2:W-:Y:S04]  /*1df0*/  STG.E desc[UR18][R14.64+-0x8], R23 ;  /* 0xfffff8170e007986 */ /* 0x0005e8000c101912 */
[----:B------:R-:W3:Y:S04]  /*1e00*/  LDG.E R25, desc[UR18][R10.64+-0x4] ;  /* 0xfffffc120a197981 */ /* 0x000ee8000c1e1900 */
[----:B---3--:R3:W-:Y:S04]  /*1e10*/  STG.E desc[UR18][R12.64+-0x4], R25 ;  /* 0xfffffc190c007986 */ /* 0x0087e8000c101912 */
[----:B------:R3:W-:Y:S04]  /*1e20*/  STG.E desc[UR18][R14.64+-0x4], R25 ;  /* 0xfffffc190e007986 */ /* 0x0007e8000c101912 */
[----:B------:R-:W4:Y:S04]  /*1e30*/  LDG.E R27, desc[UR18][R10.64] ;  /* 0x000000120a1b7981 */ /* 0x000f28000c1e1900 */
[----:B----4-:R3:W-:Y:S04]  /*1e40*/  STG.E desc[UR18][R12.64], R27 ;  /* 0x0000001b0c007986 */ /* 0x0107e8000c101912 */
[----:B------:R3:W-:Y:S04]  /*1e50*/  STG.E desc[UR18][R14.64], R27 ;  /* 0x0000001b0e007986 */ /* 0x0007e8000c101912 */
[----:B0-----:R-:W4:Y:S04]  /*1e60*/  LDG.E R19, desc[UR18][R10.64+0x4] ;  /* 0x000004120a137981 */ /* 0x001f28000c1e1900 */
[----:B----4-:R3:W-:Y:S04]  /*1e70*/  STG.E desc[UR18][R12.64+0x4], R19 ;  /* 0x000004130c007986 */ /* 0x0107e8000c101912 */
[----:B------:R3:W-:Y:S04]  /*1e80*/  STG.E desc[UR18][R14.64+0x4], R19 ;  /* 0x000004130e007986 */ /* 0x0007e8000c101912 */
[----:B-1----:R-:W4:Y:S04]  /*1e90*/  LDG.E R21, desc[UR18][R10.64+0x8] ;  /* 0x000008120a157981 */ /* 0x002f28000c1e1900 */
[----:B----4-:R3:W-:Y:S04]  /*1ea0*/  STG.E desc[UR18][R12.64+0x8], R21 ;  /* 0x000008150c007986 */ /* 0x0107e8000c101912 */
[----:B------:R3:W-:Y:S04]  /*1eb0*/  STG.E desc[UR18][R14.64+0x8], R21 ;  /* 0x000008150e007986 */ /* 0x0007e8000c101912 */
[----:B--2---:R-:W2:Y:S01]  /*1ec0*/  LDG.E R23, desc[UR18][R10.64+0xc] ;  /* 0x00000c120a177981 */ /* 0x004ea2000c1e1900 */
[----:B------:R-:W-:-:S02]  /*1ed0*/  VIADD R7, R7, 0x8 ;  /* 0x0000000807077836 */ /* 0x000fc40000000000 */
[----:B------:R-:W-:Y:S02]  /*1ee0*/  VIADD R17, R17, 0x8 ;  /* 0x0000000811117836 */ /* 0x000fe40000000000 */
[----:B------:R-:W-:Y:S01]  /*1ef0*/  VIADD R16, R16, 0x8 ;  /* 0x0000000810107836 */ /* 0x000fe20000000000 */
[----:B------:R-:W-:Y:S01]  /*1f00*/  ISETP.NE.AND P1, PT, R7, RZ, PT ;  /* 0x000000ff0700720c */ /* 0x000fe20003f25270 */
[----:B--2---:R3:W-:Y:S04]  /*1f10*/  STG.E desc[UR18][R12.64+0xc], R23 ;  /* 0x00000c170c007986 */ /* 0x0047e8000c101912 */
[----:B------:R3:W-:Y:S08]  /*1f20*/  STG.E desc[UR18][R14.64+0xc], R23 ;  /* 0x00000c170e007986 */ /* 0x0007f0000c101912 */
[----:B------:R-:W-:Y:S05]  /*1f30*/  @P1 BRA `(.L_x_20) ;  /* 0xfffffffc00701947 */ /* 0x000fea000383ffff */
.L_x_19:
[----:B------:R-:W-:Y:S05]  /*1f40*/  @!P0 BRA `(.L_x_18) ;  /* 0x0000000000dc8947 */ /* 0x000fea0003800000 */
[----:B------:R-:W-:Y:S02]  /*1f50*/  ISETP.GE.U32.AND P0, PT, R18, 0x4, PT ;  /* 0x000000041200780c */ /* 0x000fe40003f06070 */
[----:B---3--:R-:W-:-:S04]  /*1f60*/  LOP3.LUT R14, R6, 0x3, RZ, 0xc0, !PT ;  /* 0x00000003060e7812 */ /* 0x008fc800078ec0ff */
[----:B------:R-:W-:-:S07]  /*1f70*/  ISETP.NE.AND P1, PT, R14, RZ, PT ;  /* 0x000000ff0e00720c */ /* 0x000fce0003f25270 */
[----:B------:R-:W-:Y:S06]  /*1f80*/  @!P0 BRA `(.L_x_21) ;  /* 0x0000000000548947 */ /* 0x000fec0003800000 */
[----:B------:R-:W0:Y:S01]  /*1f90*/  LDC.64 R8, c[0x0][0x380] ;  /* 0x0000e000ff087b82 */ /* 0x000e220000000a00 */
[----:B------:R-:W-:-:S07]  /*1fa0*/  IMAD.IADD R7, R0, 0x1, R5 ;  /* 0x0000000100077824 */ /* 0x000fce00078e0205 */
[----:B------:R-:W1:Y:S08]  /*1fb0*/  LDC.64 R10, c[0x0][0x388] ;  /* 0x0000e200ff0a7b82 */ /* 0x000e700000000a00 */
[----:B------:R-:W2:Y:S01]  /*1fc0*/  LDC.64 R12, c[0x0][0x398] ;  /* 0x0000e600ff0c7b82 */ /* 0x000ea20000000a00 */
[----:B0-----:R-:W-:-:S05]  /*1fd0*/  IMAD.WIDE R8, R7, 0x4, R8 ;  /* 0x0000000407087825 */ /* 0x001fca00078e0208 */
[----:B------:R-:W3:Y:S01]  /*1fe0*/  LDG.E R15, desc[UR18][R8.64] ;  /* 0x00000012080f7981 */ /* 0x000ee2000c1e1900 */
[----:B------:R-:W-:-:S04]  /*1ff0*/  IMAD.IADD R17, R4, 0x1, R5 ;  /* 0x0000000104117824 */ /* 0x000fc800078e0205 */
[----:B-1----:R-:W-:-:S04]  /*2000*/  IMAD.WIDE R10, R17, 0x4, R10 ;  /* 0x00000004110a7825 */ /* 0x002fc800078e020a */
[----:B--2---:R-:W-:Y:S01]  /*2010*/  IMAD.WIDE R12, R7, 0x4, R12 ;  /* 0x00000004070c7825 */ /* 0x004fe200078e020c */
[----:B---3--:R0:W-:Y:S04]  /*2020*/  STG.E desc[UR18][R10.64], R15 ;  /* 0x0000000f0a007986 */ /* 0x0081e8000c101912 */
[----:B------:R0:W-:Y:S04]  /*2030*/  STG.E desc[UR18][R12.64], R15 ;  /* 0x0000000f0c007986 */ /* 0x0001e8000c101912 */
[----:B------:R-:W2:Y:S04]  /*2040*/  LDG.E R7, desc[UR18][R8.64+0x4] ;  /* 0x0000041208077981 */ /* 0x000ea8000c1e1900 */
[----:B--2---:R0:W-:Y:S04]  /*2050*/  STG.E desc[UR18][R10.64+0x4], R7 ;  /* 0x000004070a007986 */ /* 0x0041e8000c101912 */
[----:B------:R0:W-:Y:S04]  /*2060*/  STG.E desc[UR18][R12.64+0x4], R7 ;  /* 0x000004070c007986 */ /* 0x0001e8000c101912 */
[----:B------:R-:W2:Y:S04]  /*2070*/  LDG.E R17, desc[UR18][R8.64+0x8] ;  /* 0x0000081208117981 */ /* 0x000ea8000c1e1900 */
[----:B--2---:R0:W-:Y:S04]  /*2080*/  STG.E desc[UR18][R10.64+0x8], R17 ;  /* 0x000008110a007986 */ /* 0x0041e8000c101912 */
[----:B------:R0:W-:Y:S04]  /*2090*/  STG.E desc[UR18][R12.64+0x8], R17 ;  /* 0x000008110c007986 */ /* 0x0001e8000c101912 */
[----:B------:R-:W2:Y:S01]  /*20a0*/  LDG.E R19, desc[UR18][R8.64+0xc] ;  /* 0x00000c1208137981 */ /* 0x000ea2000c1e1900 */
[----:B------:R-:W-:-:S03]  /*20b0*/  VIADD R5, R5, 0x4 ;  /* 0x0000000405057836 */ /* 0x000fc60000000000 */
[----:B--2---:R0:W-:Y:S04]  /*20c0*/  STG.E desc[UR18][R10.64+0xc], R19 ;  /* 0x00000c130a007986 */ /* 0x0041e8000c101912 */
[----:B------:R0:W-:Y:S02]  /*20d0*/  STG.E desc[UR18][R12.64+0xc], R19 ;  /* 0x00000c130c007986 */ /* 0x0001e4000c101912 */
.L_x_21:
[----:B------:R-:W-:Y:S05]  /*20e0*/  @!P1 BRA `(.L_x_18) ;  /* 0x0000000000749947 */ /* 0x000fea0003800000 */
[----:B------:R-:W1:Y:S01]  /*20f0*/  LDC.64 R8, c[0x0][0x380] ;  /* 0x0000e000ff087b82 */ /* 0x000e620000000a00 */
[----:B------:R-:W-:-:S13]  /*2100*/  ISETP.NE.AND P1, PT, R14, 0x1, PT ;  /* 0x000000010e00780c */ /* 0x000fda0003f25270 */
[----:B0-----:R-:W-:Y:S01]  /*2110*/  @P1 IMAD.IADD R7, R0, 0x1, R5 ;  /* 0x0000000100071824 */ /* 0x001fe200078e0205 */
[----:B------:R-:W0:Y:S03]  /*2120*/  @P1 LDC.64 R12, c[0x0][0x398] ;  /* 0x0000e600ff0c1b82 */ /* 0x000e260000000a00 */
[----:B-1----:R-:W-:-:S05]  /*2130*/  @P1 IMAD.WIDE R10, R7, 0x4, R8 ;  /* 0x00000004070a1825 */ /* 0x002fca00078e0208 */
[----:B------:R-:W1:Y:S01]  /*2140*/  LDC.64 R8, c[0x0][0x388] ;  /* 0x0000e200ff087b82 */ /* 0x000e620000000a00 */
[----:B------:R-:W2:Y:S01]  /*2150*/  @P1 LDG.E R17, desc[UR18][R10.64] ;  /* 0x000000120a111981 */ /* 0x000ea2000c1e1900 */
[----:B------:R-:W-:Y:S02]  /*2160*/  @P1 IMAD.IADD R15, R4, 0x1, R5 ;  /* 0x00000001040f1824 */ /* 0x000fe400078e0205 */
[----:B0-----:R-:W-:-:S04]  /*2170*/  @P1 IMAD.WIDE R12, R7, 0x4, R12 ;  /* 0x00000004070c1825 */ /* 0x001fc800078e020c */
[----:B-1----:R-:W-:Y:S02]  /*2180*/  @P1 IMAD.WIDE R8, R15, 0x4, R8 ;  /* 0x000000040f081825 */ /* 0x002fe400078e0208 */
[----:B------:R-:W0:Y:S03]  /*2190*/  LDC.64 R14, c[0x0][0x380] ;  /* 0x0000e000ff0e7b82 */ /* 0x000e260000000a00 */
[----:B--2---:R1:W-:Y:S04]  /*21a0*/  @P1 STG.E desc[UR18][R8.64], R17 ;  /* 0x0000001108001986 */ /* 0x0043e8000c101912 */
[----:B------:R1:W-:Y:S04]  /*21b0*/  @P1 STG.E desc[UR18][R12.64], R17 ;  /* 0x000000110c001986 */ /* 0x0003e8000c101912 */
[----:B------:R2:W3:Y:S01]  /*21c0*/  @P1 LDG.E R19, desc[UR18][R10.64+0x4] ;  /* 0x000004120a131981 */ /* 0x0004e2000c1e1900 */
[----:B------:R-:W-:Y:S01]  /*21d0*/  LOP3.LUT R6, R6, 0x1, RZ, 0xc0, !PT ;  /* 0x0000000106067812 */ /* 0x000fe200078ec0ff */
[----:B------:R-:W-:-:S03]  /*21e0*/  @P1 VIADD R5, R5, 0x2 ;  /* 0x0000000205051836 */ /* 0x000fc60000000000 */
[----:B------:R-:W-:-:S13]  /*21f0*/  ISETP.NE.U32.AND P0, PT, R6, 0x1, PT ;  /* 0x000000010600780c */ /* 0x000fda0003f05070 */
[----:B------:R-:W-:Y:S01]  /*2200*/  @!P0 IMAD.IADD R21, R0, 0x1, R5 ;  /* 0x0000000100158824 */ /* 0x000fe200078e0205 */
[----:B--2---:R-:W2:Y:S03]  /*2210*/  @!P0 LDC.64 R10, c[0x0][0x398] ;  /* 0x0000e600ff0a8b82 */ /* 0x004ea60000000a00 */
[----:B0-----:R-:W-:-:S05]  /*2220*/  @!P0 IMAD.WIDE R6, R21, 0x4, R14 ;  /* 0x0000000415068825 */ /* 0x001fca00078e020e */
[----:B------:R-:W0:Y:S01]  /*2230*/  LDC.64 R14, c[0x0][0x388] ;  /* 0x0000e200ff0e7b82 */ /* 0x000e220000000a00 */
[----:B---3--:R1:W-:Y:S04]  /*2240*/  @P1 STG.E desc[UR18][R8.64+0x4], R19 ;  /* 0x0000041308001986 */ /* 0x0083e8000c101912 */
[----:B------:R1:W-:Y:S04]  /*2250*/  @P1 STG.E desc[UR18][R12.64+0x4], R19 ;  /* 0x000004130c001986 */ /* 0x0003e8000c101912 */
[----:B------:R-:W3:Y:S01]  /*2260*/  @!P0 LDG.E R7, desc[UR18][R6.64] ;  /* 0x0000001206078981 */ /* 0x000ee2000c1e1900 */
[----:B------:R-:W-:-:S02]  /*2270*/  @!P0 IMAD.IADD R5, R4, 0x1, R5 ;  /* 0x0000000104058824 */ /* 0x000fc400078e0205 */
[----:B--2---:R-:W-:-:S04]  /*2280*/  @!P0 IMAD.WIDE R10, R21, 0x4, R10 ;  /* 0x00000004150a8825 */ /* 0x004fc800078e020a */
[----:B0-----:R-:W-:-:S05]  /*2290*/  @!P0 IMAD.WIDE R4, R5, 0x4, R14 ;  /* 0x0000000405048825 */ /* 0x001fca00078e020e */
[----:B---3--:R1:W-:Y:S04]  /*22a0*/  @!P0 STG.E desc[UR18][R4.64], R7 ;  /* 0x0000000704008986 */ /* 0x0083e8000c101912 */
[----:B------:R1:W-:Y:S02]  /*22b0*/  @!P0 STG.E desc[UR18][R10.64], R7 ;  /* 0x000000070a008986 */ /* 0x0003e4000c101912 */
.L_x_18:
[----:B-1----:R-:W-:-:S05]  /*22c0*/  IMAD.MOV.U32 R5, RZ, RZ, 0x1 ;  /* 0x00000001ff057424 */ /* 0x002fca00078e00ff */
[----:B------:R-:W-:Y:S01]  /*22d0*/  STG.E desc[UR18][R2.64], R5 ;  /* 0x0000000502007986 */ /* 0x000fe2000c101912 */
[----:B------:R-:W-:Y:S05]  /*22e0*/  EXIT ;  /* 0x000000000000794d */ /* 0x000fea0003800000 */
.L_x_22:
[----:B------:R-:W-:-:S00]  /*22f0*/  BRA `(.L_x_22) ;  /* 0xfffffffc00fc7947 */ /* 0x000fc0000383ffff */
[----:B------:R-:W-:-:S00]  /*2300*/  NOP ;  /* 0x0000000000007918 */ /* 0x000fc00000000000 */
[----:B------:R-:W-:-:S00]  /*2310*/  NOP ;  /* 0x0000000000007918 */ /* 0x000fc00000000000 */
[----:B------:R-:W-:-:S00]  /*2320*/  NOP ;  /* 0x0000000000007918 */ /* 0x000fc00000000000 */
[----:B------:R-:W-:-:S00]  /*2330*/  NOP ;  /* 0x0000000000007918 */ /* 0x000fc00000000000 */
[----:B------:R-:W-:-:S00]  /*2340*/  NOP ;  /* 0x0000000000007918 */ /* 0x000fc00000000000 */
[----:B------:R-:W-:-:S00]  /*2350*/  NOP ;  /* 0x0000000000007918 */ /* 0x000fc00000000000 */
[----:B------:R-:W-:-:S00]  /*2360*/  NOP ;  /* 0x0000000000007918 */ /* 0x000fc00000000000 */
[----:B------:R-:W-:-:S00]  /*2370*/  NOP ;  /* 0x0000000000007918 */ /* 0x000fc00000000000 */
.L_x_23:


//--------------------- .nv.shared.reserved.0     --------------------------
	.section	.nv.shared.reserved.0,"aw",@nobits
	.weak		__nv_reservedSMEM_offset_0_alias
	.size		__nv_reservedSMEM_offset_0_alias, 0, 64
	.other		__nv_reservedSMEM_offset_0_alias,@"STO_CUDA_RESERVED_SHARED STV_DEFAULT"
__nv_reservedSMEM_offset_0_alias:
	.zero		0
	.zero		64


//--------------------- .nv.constant0._Z24grobner_reduction_kernelPiS_S_S_ii --------------------------
	.section	.nv.constant0._Z24grobner_reduction_kernelPiS_S_S_ii,"a",@progbits
	.sectionflags	@""
	.align	4
.nv.constant0._Z24grobner_reduction_kernelPiS_S_S_ii:
	.zero		936


//--------------------- SYMBOLS --------------------------

	.type		.nv.reservedSmem.offset0,@object
	.size		.nv.reservedSmem.offset0,0x4
